//
// Generated by NVIDIA NVVM Compiler
//
// Compiler Build ID: CL-36424714
// Cuda compilation tools, release 13.0, V13.0.88
// Based on NVVM 20.0.0
//

.version 9.0
.target sm_100
.address_size 64

	// .globl	_Z35wave_kernel_temporal_blocking_1stepPfPKfiiiffffiiii
// _ZZ35wave_kernel_temporal_blocking_1stepPfPKfiiiffffiiiiE8s_u_prev has been demoted
// _ZZ35wave_kernel_temporal_blocking_1stepPfPKfiiiffffiiiiE8s_u_curr has been demoted
// _ZZ35wave_kernel_temporal_blocking_1stepPfPKfiiiffffiiiiE3s_m has been demoted

.visible .entry _Z35wave_kernel_temporal_blocking_1stepPfPKfiiiffffiiii(
	.param .u64 .ptr .align 1 _Z35wave_kernel_temporal_blocking_1stepPfPKfiiiffffiiii_param_0,
	.param .u64 .ptr .align 1 _Z35wave_kernel_temporal_blocking_1stepPfPKfiiiffffiiii_param_1,
	.param .u32 _Z35wave_kernel_temporal_blocking_1stepPfPKfiiiffffiiii_param_2,
	.param .u32 _Z35wave_kernel_temporal_blocking_1stepPfPKfiiiffffiiii_param_3,
	.param .u32 _Z35wave_kernel_temporal_blocking_1stepPfPKfiiiffffiiii_param_4,
	.param .f32 _Z35wave_kernel_temporal_blocking_1stepPfPKfiiiffffiiii_param_5,
	.param .f32 _Z35wave_kernel_temporal_blocking_1stepPfPKfiiiffffiiii_param_6,
	.param .f32 _Z35wave_kernel_temporal_blocking_1stepPfPKfiiiffffiiii_param_7,
	.param .f32 _Z35wave_kernel_temporal_blocking_1stepPfPKfiiiffffiiii_param_8,
	.param .u32 _Z35wave_kernel_temporal_blocking_1stepPfPKfiiiffffiiii_param_9,
	.param .u32 _Z35wave_kernel_temporal_blocking_1stepPfPKfiiiffffiiii_param_10,
	.param .u32 _Z35wave_kernel_temporal_blocking_1stepPfPKfiiiffffiiii_param_11,
	.param .u32 _Z35wave_kernel_temporal_blocking_1stepPfPKfiiiffffiiii_param_12
)
{
	.reg .pred 	%p<34>;
	.reg .b32 	%r<143>;
	.reg .b32 	%f<69>;
	.reg .b64 	%rd<12>;
	// demoted variable
	.shared .align 4 .b8 _ZZ35wave_kernel_temporal_blocking_1stepPfPKfiiiffffiiiiE8s_u_prev[5760];
	// demoted variable
	.shared .align 4 .b8 _ZZ35wave_kernel_temporal_blocking_1stepPfPKfiiiffffiiiiE8s_u_curr[5760];
	// demoted variable
	.shared .align 4 .b8 _ZZ35wave_kernel_temporal_blocking_1stepPfPKfiiiffffiiiiE3s_m[5760];
	ld.param.u64 	%rd3, [_Z35wave_kernel_temporal_blocking_1stepPfPKfiiiffffiiii_param_0];
	ld.param.u64 	%rd2, [_Z35wave_kernel_temporal_blocking_1stepPfPKfiiiffffiiii_param_1];
	ld.param.u32 	%r40, [_Z35wave_kernel_temporal_blocking_1stepPfPKfiiiffffiiii_param_2];
	ld.param.u32 	%r41, [_Z35wave_kernel_temporal_blocking_1stepPfPKfiiiffffiiii_param_3];
	ld.param.u32 	%r42, [_Z35wave_kernel_temporal_blocking_1stepPfPKfiiiffffiiii_param_4];
	ld.param.f32 	%f12, [_Z35wave_kernel_temporal_blocking_1stepPfPKfiiiffffiiii_param_7];
	ld.param.f32 	%f13, [_Z35wave_kernel_temporal_blocking_1stepPfPKfiiiffffiiii_param_8];
	ld.param.u32 	%r43, [_Z35wave_kernel_temporal_blocking_1stepPfPKfiiiffffiiii_param_9];
	ld.param.u32 	%r45, [_Z35wave_kernel_temporal_blocking_1stepPfPKfiiiffffiiii_param_11];
	ld.param.u32 	%r46, [_Z35wave_kernel_temporal_blocking_1stepPfPKfiiiffffiiii_param_12];
	cvta.to.global.u64 	%rd1, %rd3;
	mov.u32 	%r1, %tid.x;
	mov.u32 	%r2, %tid.y;
	mov.u32 	%r3, %tid.z;
	mul.f32 	%f1, %f12, %f12;
	mul.f32 	%f2, %f13, %f13;
	setp.gt.u32 	%p5, %r3, 9;
	@%p5 bra 	$L__BB0_11;
	ld.param.u32 	%r133, [_Z35wave_kernel_temporal_blocking_1stepPfPKfiiiffffiiii_param_10];
	add.s32 	%r47, %r43, 2;
	mul.hi.s32 	%r48, %r47, 1431655766;
	shr.u32 	%r49, %r48, 31;
	add.s32 	%r50, %r48, %r49;
	mul.lo.s32 	%r51, %r50, 3;
	sub.s32 	%r52, %r47, %r51;
	mul.hi.s32 	%r53, %r43, 1431655766;
	shr.u32 	%r54, %r53, 31;
	add.s32 	%r55, %r53, %r54;
	mul.lo.s32 	%r56, %r55, 3;
	sub.s32 	%r57, %r43, %r56;
	mov.u32 	%r58, %ctaid.z;
	mad.lo.s32 	%r9, %r58, 6, %r46;
	add.s32 	%r4, %r9, 2;
	mov.u32 	%r59, %ctaid.y;
	shl.b32 	%r60, %r59, 3;
	or.b32  	%r61, %r60, 2;
	add.s32 	%r5, %r61, %r45;
	mov.u32 	%r62, %ctaid.x;
	shl.b32 	%r63, %r62, 3;
	mov.u32 	%r6, %ntid.x;
	mov.u32 	%r7, %ntid.y;
	shl.b32 	%r8, %r6, 2;
	add.s32 	%r64, %r1, %r133;
	add.s32 	%r10, %r64, %r63;
	add.s32 	%r65, %r10, 2;
	mad.lo.s32 	%r66, %r41, %r65, %r45;
	add.s32 	%r11, %r61, %r66;
	mul.lo.s32 	%r67, %r6, %r42;
	mul.lo.s32 	%r12, %r67, %r41;
	mad.lo.s32 	%r68, %r57, %r40, %r65;
	mad.lo.s32 	%r69, %r41, %r68, %r45;
	add.s32 	%r13, %r61, %r69;
	mad.lo.s32 	%r70, %r52, %r40, %r65;
	mad.lo.s32 	%r71, %r41, %r70, %r45;
	add.s32 	%r14, %r61, %r71;
	mov.u32 	%r135, %r3;
$L__BB0_2:
	setp.gt.u32 	%p6, %r2, 11;
	@%p6 bra 	$L__BB0_10;
	add.s32 	%r72, %r4, %r135;
	setp.gt.s32 	%p7, %r72, -1;
	setp.lt.s32 	%p8, %r72, %r42;
	and.pred  	%p1, %p7, %p8;
	mov.u32 	%r136, %r2;
$L__BB0_4:
	setp.gt.u32 	%p9, %r1, 11;
	@%p9 bra 	$L__BB0_9;
	add.s32 	%r142, %r1, 2;
	add.s32 	%r73, %r5, %r136;
	setp.gt.s32 	%p10, %r73, -1;
	setp.lt.s32 	%p11, %r73, %r41;
	and.pred  	%p2, %p10, %p11;
	shl.b32 	%r74, %r1, 2;
	mad.lo.s32 	%r75, %r135, 576, %r74;
	mad.lo.s32 	%r141, %r136, 48, %r75;
	add.s32 	%r76, %r11, %r136;
	add.s32 	%r77, %r9, %r135;
	mad.lo.s32 	%r140, %r42, %r76, %r77;
	add.s32 	%r78, %r13, %r136;
	mad.lo.s32 	%r139, %r42, %r78, %r77;
	add.s32 	%r79, %r14, %r136;
	mad.lo.s32 	%r138, %r42, %r79, %r77;
	mov.u32 	%r137, %r10;
$L__BB0_6:
	add.s32 	%r80, %r137, 2;
	setp.gt.s32 	%p12, %r80, -1;
	setp.lt.s32 	%p13, %r80, %r40;
	and.pred  	%p14, %p12, %p13;
	and.pred  	%p15, %p14, %p2;
	and.pred  	%p16, %p15, %p1;
	mov.f32 	%f68, 0f3F800000;
	mov.f32 	%f66, 0f00000000;
	not.pred 	%p17, %p16;
	mov.f32 	%f67, %f66;
	@%p17 bra 	$L__BB0_8;
	add.s32 	%r81, %r138, 2;
	mul.wide.s32 	%rd5, %r81, 4;
	add.s64 	%rd6, %rd1, %rd5;
	ld.global.f32 	%f66, [%rd6];
	add.s32 	%r82, %r139, 2;
	mul.wide.s32 	%rd7, %r82, 4;
	add.s64 	%rd8, %rd1, %rd7;
	ld.global.f32 	%f67, [%rd8];
	add.s32 	%r83, %r140, 2;
	mul.wide.s32 	%rd9, %r83, 4;
	add.s64 	%rd4, %rd2, %rd9;
	// begin inline asm
	ld.global.nc.f32 %f68, [%rd4];
	// end inline asm
$L__BB0_8:
	mov.u32 	%r84, _ZZ35wave_kernel_temporal_blocking_1stepPfPKfiiiffffiiiiE8s_u_prev;
	add.s32 	%r85, %r84, %r141;
	st.shared.f32 	[%r85], %f66;
	mov.u32 	%r86, _ZZ35wave_kernel_temporal_blocking_1stepPfPKfiiiffffiiiiE8s_u_curr;
	add.s32 	%r87, %r86, %r141;
	st.shared.f32 	[%r87], %f67;
	mov.u32 	%r88, _ZZ35wave_kernel_temporal_blocking_1stepPfPKfiiiffffiiiiE3s_m;
	add.s32 	%r89, %r88, %r141;
	st.shared.f32 	[%r89], %f68;
	add.s32 	%r142, %r142, %r6;
	add.s32 	%r90, %r142, -2;
	add.s32 	%r141, %r141, %r8;
	add.s32 	%r140, %r140, %r12;
	add.s32 	%r139, %r139, %r12;
	add.s32 	%r138, %r138, %r12;
	add.s32 	%r137, %r137, %r6;
	setp.lt.u32 	%p18, %r90, 12;
	@%p18 bra 	$L__BB0_6;
$L__BB0_9:
	add.s32 	%r136, %r136, %r7;
	setp.lt.u32 	%p19, %r136, 12;
	@%p19 bra 	$L__BB0_4;
$L__BB0_10:
	mov.u32 	%r91, %ntid.z;
	add.s32 	%r135, %r135, %r91;
	setp.lt.u32 	%p20, %r135, 10;
	@%p20 bra 	$L__BB0_2;
$L__BB0_11:
	bar.sync 	0;
	or.b32  	%r92, %r1, %r2;
	and.b32  	%r93, %r92, 1016;
	setp.ne.s32 	%p21, %r93, 0;
	setp.gt.u32 	%p22, %r3, 5;
	or.pred  	%p23, %p22, %p21;
	@%p23 bra 	$L__BB0_16;
	ld.param.u32 	%r134, [_Z35wave_kernel_temporal_blocking_1stepPfPKfiiiffffiiii_param_10];
	ld.param.f32 	%f65, [_Z35wave_kernel_temporal_blocking_1stepPfPKfiiiffffiiii_param_6];
	ld.param.f32 	%f64, [_Z35wave_kernel_temporal_blocking_1stepPfPKfiiiffffiiii_param_5];
	mul.f32 	%f17, %f64, %f64;
	rcp.rn.f32 	%f18, %f17;
	mul.lo.s32 	%r94, %r3, 576;
	mov.u32 	%r95, _ZZ35wave_kernel_temporal_blocking_1stepPfPKfiiiffffiiiiE8s_u_curr;
	add.s32 	%r96, %r95, %r94;
	mul.lo.s32 	%r97, %r2, 48;
	add.s32 	%r98, %r96, %r97;
	shl.b32 	%r99, %r1, 2;
	add.s32 	%r100, %r98, %r99;
	ld.shared.f32 	%f19, [%r100+1256];
	mul.f32 	%f20, %f19, 0fC0200000;
	ld.shared.f32 	%f21, [%r100+1248];
	ld.shared.f32 	%f22, [%r100+1264];
	add.f32 	%f23, %f21, %f22;
	mul.f32 	%f24, %f23, 0f3DAAAAAB;
	sub.f32 	%f25, %f20, %f24;
	ld.shared.f32 	%f26, [%r100+1252];
	ld.shared.f32 	%f27, [%r100+1260];
	add.f32 	%f28, %f26, %f27;
	fma.rn.f32 	%f29, %f28, 0f3FAAAAAB, %f25;
	ld.shared.f32 	%f30, [%r100+1160];
	ld.shared.f32 	%f31, [%r100+1352];
	add.f32 	%f32, %f30, %f31;
	mul.f32 	%f33, %f32, 0f3DAAAAAB;
	sub.f32 	%f34, %f20, %f33;
	ld.shared.f32 	%f35, [%r100+1208];
	ld.shared.f32 	%f36, [%r100+1304];
	add.f32 	%f37, %f35, %f36;
	fma.rn.f32 	%f38, %f37, 0f3FAAAAAB, %f34;
	ld.shared.f32 	%f39, [%r100+104];
	ld.shared.f32 	%f40, [%r100+2408];
	add.f32 	%f41, %f39, %f40;
	mul.f32 	%f42, %f41, 0f3DAAAAAB;
	sub.f32 	%f43, %f20, %f42;
	ld.shared.f32 	%f44, [%r100+680];
	ld.shared.f32 	%f45, [%r100+1832];
	add.f32 	%f46, %f44, %f45;
	fma.rn.f32 	%f47, %f46, 0f3FAAAAAB, %f43;
	mov.u32 	%r101, _ZZ35wave_kernel_temporal_blocking_1stepPfPKfiiiffffiiiiE3s_m;
	add.s32 	%r102, %r101, %r94;
	add.s32 	%r103, %r102, %r97;
	add.s32 	%r104, %r103, %r99;
	ld.shared.f32 	%f48, [%r104+1256];
	mul.f32 	%f49, %f65, %f65;
	rcp.rn.f32 	%f50, %f49;
	rcp.rn.f32 	%f51, %f1;
	mul.f32 	%f52, %f51, %f38;
	fma.rn.f32 	%f53, %f50, %f29, %f52;
	rcp.rn.f32 	%f54, %f2;
	fma.rn.f32 	%f55, %f54, %f47, %f53;
	add.f32 	%f56, %f18, %f18;
	mul.f32 	%f57, %f56, %f19;
	mov.u32 	%r105, _ZZ35wave_kernel_temporal_blocking_1stepPfPKfiiiffffiiiiE8s_u_prev;
	add.s32 	%r106, %r105, %r94;
	add.s32 	%r107, %r106, %r97;
	add.s32 	%r108, %r107, %r99;
	ld.shared.f32 	%f58, [%r108+1256];
	mul.f32 	%f59, %f18, %f58;
	sub.f32 	%f60, %f59, %f57;
	mul.f32 	%f61, %f48, %f60;
	sub.f32 	%f62, %f55, %f61;
	mul.f32 	%f63, %f17, %f62;
	div.rn.f32 	%f9, %f63, %f48;
	mov.u32 	%r109, %ctaid.x;
	shl.b32 	%r110, %r109, 3;
	add.s32 	%r111, %r110, %r1;
	add.s32 	%r113, %r111, %r134;
	add.s32 	%r36, %r113, 4;
	mov.u32 	%r114, %ctaid.y;
	shl.b32 	%r115, %r114, 3;
	add.s32 	%r116, %r115, %r2;
	add.s32 	%r117, %r116, %r45;
	add.s32 	%r37, %r117, 4;
	mov.u32 	%r118, %ctaid.z;
	mad.lo.s32 	%r119, %r118, 6, %r3;
	add.s32 	%r38, %r119, %r46;
	add.s32 	%r39, %r38, 4;
	add.s32 	%r120, %r40, -4;
	setp.ge.s32 	%p25, %r36, %r120;
	max.u32 	%r121, %r113, %r117;
	setp.gt.u32 	%p26, %r121, 2147483643;
	mov.pred 	%p33, 0;
	or.pred  	%p27, %p26, %p25;
	@%p27 bra 	$L__BB0_14;
	add.s32 	%r122, %r41, -4;
	setp.lt.s32 	%p33, %r37, %r122;
$L__BB0_14:
	setp.gt.u32 	%p28, %r38, 2147483643;
	not.pred 	%p29, %p33;
	or.pred  	%p30, %p29, %p28;
	add.s32 	%r123, %r42, -4;
	setp.ge.s32 	%p31, %r39, %r123;
	or.pred  	%p32, %p30, %p31;
	@%p32 bra 	$L__BB0_16;
	add.s32 	%r124, %r43, 1;
	mul.hi.s32 	%r125, %r124, 1431655766;
	shr.u32 	%r126, %r125, 31;
	add.s32 	%r127, %r125, %r126;
	mul.lo.s32 	%r128, %r127, 3;
	sub.s32 	%r129, %r124, %r128;
	mad.lo.s32 	%r130, %r129, %r40, %r36;
	mad.lo.s32 	%r131, %r130, %r41, %r37;
	mad.lo.s32 	%r132, %r131, %r42, %r39;
	mul.wide.s32 	%rd10, %r132, 4;
	add.s64 	%rd11, %rd1, %rd10;
	st.global.f32 	[%rd11], %f9;
$L__BB0_16:
	ret;

}
	// .globl	_Z13source_kernelPfPKfS1_S1_iiiiiiffffff
.visible .entry _Z13source_kernelPfPKfS1_S1_iiiiiiffffff(
	.param .u64 .ptr .align 1 _Z13source_kernelPfPKfS1_S1_iiiiiiffffff_param_0,
	.param .u64 .ptr .align 1 _Z13source_kernelPfPKfS1_S1_iiiiiiffffff_param_1,
	.param .u64 .ptr .align 1 _Z13source_kernelPfPKfS1_S1_iiiiiiffffff_param_2,
	.param .u64 .ptr .align 1 _Z13source_kernelPfPKfS1_S1_iiiiiiffffff_param_3,
	.param .u32 _Z13source_kernelPfPKfS1_S1_iiiiiiffffff_param_4,
	.param .u32 _Z13source_kernelPfPKfS1_S1_iiiiiiffffff_param_5,
	.param .u32 _Z13source_kernelPfPKfS1_S1_iiiiiiffffff_param_6,
	.param .u32 _Z13source_kernelPfPKfS1_S1_iiiiiiffffff_param_7,
	.param .u32 _Z13source_kernelPfPKfS1_S1_iiiiiiffffff_param_8,
	.param .u32 _Z13source_kernelPfPKfS1_S1_iiiiiiffffff_param_9,
	.param .f32 _Z13source_kernelPfPKfS1_S1_iiiiiiffffff_param_10,
	.param .f32 _Z13source_kernelPfPKfS1_S1_iiiiiiffffff_param_11,
	.param .f32 _Z13source_kernelPfPKfS1_S1_iiiiiiffffff_param_12,
	.param .f32 _Z13source_kernelPfPKfS1_S1_iiiiiiffffff_param_13,
	.param .f32 _Z13source_kernelPfPKfS1_S1_iiiiiiffffff_param_14,
	.param .f32 _Z13source_kernelPfPKfS1_S1_iiiiiiffffff_param_15
)
{
	.reg .pred 	%p<64>;
	.reg .b32 	%r<58>;
	.reg .b32 	%f<101>;
	.reg .b64 	%rd<62>;

	ld.param.u64 	%rd15, [_Z13source_kernelPfPKfS1_S1_iiiiiiffffff_param_0];
	ld.param.u64 	%rd14, [_Z13source_kernelPfPKfS1_S1_iiiiiiffffff_param_3];
	ld.param.u32 	%r18, [_Z13source_kernelPfPKfS1_S1_iiiiiiffffff_param_4];
	ld.param.u32 	%r20, [_Z13source_kernelPfPKfS1_S1_iiiiiiffffff_param_6];
	ld.param.u32 	%r22, [_Z13source_kernelPfPKfS1_S1_iiiiiiffffff_param_8];
	ld.param.u32 	%r23, [_Z13source_kernelPfPKfS1_S1_iiiiiiffffff_param_9];
	ld.param.f32 	%f15, [_Z13source_kernelPfPKfS1_S1_iiiiiiffffff_param_10];
	ld.param.f32 	%f16, [_Z13source_kernelPfPKfS1_S1_iiiiiiffffff_param_11];
	ld.param.f32 	%f17, [_Z13source_kernelPfPKfS1_S1_iiiiiiffffff_param_12];
	cvta.to.global.u64 	%rd1, %rd15;
	mov.u32 	%r24, %ctaid.x;
	mov.u32 	%r25, %ntid.x;
	mov.u32 	%r26, %tid.x;
	mad.lo.s32 	%r1, %r24, %r25, %r26;
	sub.s32 	%r2, %r23, %r22;
	setp.gt.s32 	%p7, %r1, %r2;
	@%p7 bra 	$L__BB1_17;
	ld.param.f32 	%f100, [_Z13source_kernelPfPKfS1_S1_iiiiiiffffff_param_15];
	ld.param.f32 	%f99, [_Z13source_kernelPfPKfS1_S1_iiiiiiffffff_param_14];
	ld.param.f32 	%f98, [_Z13source_kernelPfPKfS1_S1_iiiiiiffffff_param_13];
	ld.param.u32 	%r57, [_Z13source_kernelPfPKfS1_S1_iiiiiiffffff_param_7];
	ld.param.u32 	%r56, [_Z13source_kernelPfPKfS1_S1_iiiiiiffffff_param_5];
	ld.param.u64 	%rd61, [_Z13source_kernelPfPKfS1_S1_iiiiiiffffff_param_2];
	ld.param.u64 	%rd60, [_Z13source_kernelPfPKfS1_S1_iiiiiiffffff_param_1];
	cvta.to.global.u64 	%rd16, %rd61;
	cvta.to.global.u64 	%rd17, %rd60;
	add.s32 	%r27, %r22, %r1;
	add.s32 	%r28, %r57, 1;
	mul.hi.s32 	%r29, %r28, 1431655766;
	shr.u32 	%r30, %r29, 31;
	add.s32 	%r31, %r29, %r30;
	mul.lo.s32 	%r32, %r31, 3;
	sub.s32 	%r33, %r28, %r32;
	mul.lo.s32 	%r34, %r27, 3;
	mul.wide.s32 	%rd18, %r34, 4;
	add.s64 	%rd19, %rd16, %rd18;
	ld.global.nc.f32 	%f21, [%rd19];
	sub.f32 	%f22, %f21, %f98;
	div.rn.f32 	%f23, %f22, %f15;
	cvt.rmi.f32.f32 	%f24, %f23;
	cvt.rzi.s32.f32 	%r35, %f24;
	ld.global.nc.f32 	%f25, [%rd19+4];
	sub.f32 	%f26, %f25, %f99;
	div.rn.f32 	%f27, %f26, %f16;
	cvt.rmi.f32.f32 	%f28, %f27;
	cvt.rzi.s32.f32 	%r36, %f28;
	ld.global.nc.f32 	%f29, [%rd19+8];
	sub.f32 	%f30, %f29, %f100;
	div.rn.f32 	%f31, %f30, %f17;
	cvt.rmi.f32.f32 	%f32, %f31;
	cvt.rzi.s32.f32 	%r37, %f32;
	sub.f32 	%f1, %f23, %f24;
	sub.f32 	%f2, %f27, %f28;
	sub.f32 	%f3, %f31, %f32;
	add.s32 	%r5, %r18, -3;
	add.s32 	%r6, %r56, -3;
	add.s32 	%r7, %r20, -3;
	mov.f32 	%f33, 0f3F800000;
	sub.f32 	%f4, %f33, %f1;
	sub.f32 	%f5, %f33, %f2;
	sub.f32 	%f6, %f33, %f3;
	mad.lo.s32 	%r39, %r57, %r2, %r57;
	add.s32 	%r40, %r39, %r1;
	mul.wide.s32 	%rd20, %r40, 4;
	add.s64 	%rd2, %rd17, %rd20;
	mul.lo.s32 	%r8, %r20, %r56;
	mul.lo.s32 	%r41, %r8, %r18;
	mul.lo.s32 	%r9, %r41, %r33;
	add.s32 	%r42, %r35, 4;
	setp.gt.s32 	%p8, %r35, -2;
	setp.lt.s32 	%p9, %r42, %r5;
	and.pred  	%p1, %p8, %p9;
	fma.rn.f32 	%f7, %f1, 0f00000000, %f4;
	add.s32 	%r10, %r36, 4;
	setp.gt.s32 	%p10, %r36, -2;
	and.pred  	%p11, %p1, %p10;
	setp.lt.s32 	%p12, %r10, %r6;
	fma.rn.f32 	%f8, %f2, 0f00000000, %f5;
	mul.f32 	%f9, %f7, %f8;
	mul.lo.s32 	%r43, %r10, %r20;
	mad.lo.s32 	%r11, %r8, %r42, %r43;
	add.s32 	%r12, %r11, %r9;
	add.s32 	%r13, %r37, 4;
	and.pred  	%p2, %p11, %p12;
	not.pred 	%p13, %p2;
	setp.lt.s32 	%p14, %r37, -1;
	or.pred  	%p15, %p13, %p14;
	setp.ge.s32 	%p16, %r13, %r7;
	cvt.s64.s32 	%rd3, %r37;
	cvt.s64.s32 	%rd21, %r11;
	add.s64 	%rd22, %rd21, %rd3;
	shl.b64 	%rd23, %rd22, 2;
	add.s64 	%rd4, %rd14, %rd23;
	cvt.s64.s32 	%rd24, %r12;
	add.s64 	%rd25, %rd24, %rd3;
	shl.b64 	%rd26, %rd25, 2;
	add.s64 	%rd5, %rd1, %rd26;
	or.pred  	%p17, %p15, %p16;
	@%p17 bra 	$L__BB1_3;
	fma.rn.f32 	%f35, %f3, 0f00000000, %f6;
	mul.f32 	%f36, %f9, %f35;
	mul.f32 	%f37, %f36, 0f3C23D70A;
	ld.global.nc.f32 	%f38, [%rd2];
	mul.f32 	%f39, %f37, %f38;
	add.s64 	%rd27, %rd4, 16;
	// begin inline asm
	ld.global.nc.f32 %f34, [%rd27];
	// end inline asm
	div.rn.f32 	%f40, %f39, %f34;
	atom.global.add.f32 	%f41, [%rd5+16], %f40;
$L__BB1_3:
	cvt.u32.u64 	%r44, %rd3;
	add.s32 	%r14, %r44, 5;
	setp.lt.s32 	%p18, %r44, -2;
	or.pred  	%p20, %p13, %p18;
	setp.ge.s32 	%p21, %r14, %r7;
	or.pred  	%p22, %p20, %p21;
	@%p22 bra 	$L__BB1_5;
	fma.rn.f32 	%f43, %f6, 0f00000000, %f3;
	mul.f32 	%f44, %f9, %f43;
	mul.f32 	%f45, %f44, 0f3C23D70A;
	ld.global.nc.f32 	%f46, [%rd2];
	mul.f32 	%f47, %f45, %f46;
	add.s64 	%rd29, %rd4, 20;
	// begin inline asm
	ld.global.nc.f32 %f42, [%rd29];
	// end inline asm
	div.rn.f32 	%f48, %f47, %f42;
	atom.global.add.f32 	%f49, [%rd5+20], %f48;
$L__BB1_5:
	cvt.u32.u64 	%r45, %rd3;
	setp.lt.s32 	%p24, %r45, -1;
	add.s32 	%r15, %r36, 5;
	setp.gt.s32 	%p25, %r36, -3;
	and.pred  	%p26, %p1, %p25;
	setp.lt.s32 	%p27, %r15, %r6;
	fma.rn.f32 	%f10, %f5, 0f00000000, %f2;
	mul.f32 	%f11, %f7, %f10;
	add.s32 	%r46, %r11, %r20;
	add.s32 	%r47, %r12, %r20;
	and.pred  	%p3, %p26, %p27;
	not.pred 	%p28, %p3;
	or.pred  	%p29, %p28, %p24;
	cvt.s64.s32 	%rd31, %r46;
	add.s64 	%rd32, %rd31, %rd3;
	shl.b64 	%rd33, %rd32, 2;
	add.s64 	%rd6, %rd14, %rd33;
	cvt.s64.s32 	%rd34, %r47;
	add.s64 	%rd35, %rd34, %rd3;
	shl.b64 	%rd36, %rd35, 2;
	add.s64 	%rd7, %rd1, %rd36;
	or.pred  	%p30, %p29, %p16;
	@%p30 bra 	$L__BB1_7;
	fma.rn.f32 	%f51, %f3, 0f00000000, %f6;
	mul.f32 	%f52, %f11, %f51;
	mul.f32 	%f53, %f52, 0f3C23D70A;
	ld.global.nc.f32 	%f54, [%rd2];
	mul.f32 	%f55, %f53, %f54;
	add.s64 	%rd37, %rd6, 16;
	// begin inline asm
	ld.global.nc.f32 %f50, [%rd37];
	// end inline asm
	div.rn.f32 	%f56, %f55, %f50;
	atom.global.add.f32 	%f57, [%rd7+16], %f56;
$L__BB1_7:
	cvt.u32.u64 	%r48, %rd3;
	setp.lt.s32 	%p32, %r48, -2;
	or.pred  	%p34, %p28, %p32;
	or.pred  	%p35, %p34, %p21;
	@%p35 bra 	$L__BB1_9;
	fma.rn.f32 	%f59, %f6, 0f00000000, %f3;
	mul.f32 	%f60, %f11, %f59;
	mul.f32 	%f61, %f60, 0f3C23D70A;
	ld.global.nc.f32 	%f62, [%rd2];
	mul.f32 	%f63, %f61, %f62;
	add.s64 	%rd39, %rd6, 20;
	// begin inline asm
	ld.global.nc.f32 %f58, [%rd39];
	// end inline asm
	div.rn.f32 	%f64, %f63, %f58;
	atom.global.add.f32 	%f65, [%rd7+20], %f64;
$L__BB1_9:
	cvt.u32.u64 	%r49, %rd3;
	setp.ge.s32 	%p36, %r13, %r7;
	setp.lt.s32 	%p37, %r49, -1;
	setp.lt.s32 	%p38, %r10, %r6;
	setp.gt.s32 	%p39, %r36, -2;
	add.s32 	%r50, %r35, 5;
	setp.gt.s32 	%p40, %r35, -3;
	setp.lt.s32 	%p41, %r50, %r5;
	and.pred  	%p4, %p40, %p41;
	fma.rn.f32 	%f12, %f4, 0f00000000, %f1;
	and.pred  	%p42, %p4, %p39;
	mul.f32 	%f13, %f12, %f8;
	add.s32 	%r16, %r11, %r8;
	add.s32 	%r17, %r16, %r9;
	and.pred  	%p5, %p42, %p38;
	not.pred 	%p43, %p5;
	or.pred  	%p44, %p43, %p37;
	cvt.s64.s32 	%rd41, %r16;
	add.s64 	%rd42, %rd41, %rd3;
	shl.b64 	%rd43, %rd42, 2;
	add.s64 	%rd8, %rd14, %rd43;
	cvt.s64.s32 	%rd44, %r17;
	add.s64 	%rd45, %rd44, %rd3;
	shl.b64 	%rd46, %rd45, 2;
	add.s64 	%rd9, %rd1, %rd46;
	or.pred  	%p45, %p44, %p36;
	@%p45 bra 	$L__BB1_11;
	fma.rn.f32 	%f67, %f3, 0f00000000, %f6;
	mul.f32 	%f68, %f13, %f67;
	mul.f32 	%f69, %f68, 0f3C23D70A;
	ld.global.nc.f32 	%f70, [%rd2];
	mul.f32 	%f71, %f69, %f70;
	add.s64 	%rd47, %rd8, 16;
	// begin inline asm
	ld.global.nc.f32 %f66, [%rd47];
	// end inline asm
	div.rn.f32 	%f72, %f71, %f66;
	atom.global.add.f32 	%f73, [%rd9+16], %f72;
$L__BB1_11:
	setp.ge.s32 	%p46, %r14, %r7;
	setp.lt.s32 	%p47, %r49, -2;
	or.pred  	%p49, %p43, %p47;
	or.pred  	%p50, %p49, %p46;
	@%p50 bra 	$L__BB1_13;
	fma.rn.f32 	%f75, %f6, 0f00000000, %f3;
	mul.f32 	%f76, %f13, %f75;
	mul.f32 	%f77, %f76, 0f3C23D70A;
	ld.global.nc.f32 	%f78, [%rd2];
	mul.f32 	%f79, %f77, %f78;
	add.s64 	%rd49, %rd8, 20;
	// begin inline asm
	ld.global.nc.f32 %f74, [%rd49];
	// end inline asm
	div.rn.f32 	%f80, %f79, %f74;
	atom.global.add.f32 	%f81, [%rd9+20], %f80;
$L__BB1_13:
	setp.lt.s32 	%p51, %r15, %r6;
	setp.gt.s32 	%p52, %r36, -3;
	setp.ge.s32 	%p53, %r13, %r7;
	setp.lt.s32 	%p54, %r49, -1;
	and.pred  	%p55, %p4, %p52;
	mul.f32 	%f14, %f12, %f10;
	add.s32 	%r53, %r16, %r20;
	add.s32 	%r54, %r17, %r20;
	and.pred  	%p6, %p55, %p51;
	not.pred 	%p56, %p6;
	or.pred  	%p57, %p56, %p54;
	cvt.s64.s32 	%rd51, %r53;
	add.s64 	%rd52, %rd51, %rd3;
	shl.b64 	%rd53, %rd52, 2;
	add.s64 	%rd10, %rd14, %rd53;
	cvt.s64.s32 	%rd54, %r54;
	add.s64 	%rd55, %rd54, %rd3;
	shl.b64 	%rd56, %rd55, 2;
	add.s64 	%rd11, %rd1, %rd56;
	or.pred  	%p58, %p57, %p53;
	@%p58 bra 	$L__BB1_15;
	fma.rn.f32 	%f83, %f3, 0f00000000, %f6;
	mul.f32 	%f84, %f14, %f83;
	mul.f32 	%f85, %f84, 0f3C23D70A;
	ld.global.nc.f32 	%f86, [%rd2];
	mul.f32 	%f87, %f85, %f86;
	add.s64 	%rd57, %rd10, 16;
	// begin inline asm
	ld.global.nc.f32 %f82, [%rd57];
	// end inline asm
	div.rn.f32 	%f88, %f87, %f82;
	atom.global.add.f32 	%f89, [%rd11+16], %f88;
$L__BB1_15:
	setp.ge.s32 	%p59, %r14, %r7;
	setp.lt.s32 	%p60, %r49, -2;
	or.pred  	%p62, %p56, %p60;
	or.pred  	%p63, %p62, %p59;
	@%p63 bra 	$L__BB1_17;
	fma.rn.f32 	%f91, %f6, 0f00000000, %f3;
	mul.f32 	%f92, %f14, %f91;
	mul.f32 	%f93, %f92, 0f3C23D70A;
	ld.global.nc.f32 	%f94, [%rd2];
	mul.f32 	%f95, %f93, %f94;
	add.s64 	%rd59, %rd10, 20;
	// begin inline asm
	ld.global.nc.f32 %f90, [%rd59];
	// end inline asm
	div.rn.f32 	%f96, %f95, %f90;
	atom.global.add.f32 	%f97, [%rd11+20], %f96;
$L__BB1_17:
	ret;

}


// ===== COMPILED SASS (sm_100) =====

	.target	sm_100

	.elftype	@"ET_EXEC"


//--------------------- .note.nv.tkinfo           --------------------------
	.section	.note.nv.tkinfo,"",@"SHT_NOTE"
	.sectionflags	@"SHF_NOTE_NV_TKINFO"
	.tkinfo
        /*0018*/ 	.word	0x00000002
        /*0030*/ 	.string	""
        /*0030*/ 	.string	"ptxas"
        /*0030*/ 	.string	"Cuda compilation tools, release 13.0, V13.0.88"
        /*0030*/ 	.string	"Build cuda_13.0.r13.0/compiler.36424714_0"
        /*0030*/ 	.string	"-arch sm_100 -m 64 "



//--------------------- .note.nv.cuinfo           --------------------------
	.section	.note.nv.cuinfo,"",@"SHT_NOTE"
	.sectionflags	@"SHF_NOTE_NV_CUINFO"
        /*0018*/ 	.short	0x0002
        /*001a*/ 	.short	0x0064
        /*001c*/ 	.short	0x0082
	.zero		2


//--------------------- .nv.info                  --------------------------
	.section	.nv.info,"",@"SHT_CUDA_INFO"
	.align	4


	//----- nvinfo : EIATTR_REGCOUNT
	.align		4
        /*0000*/ 	.byte	0x04, 0x2f
        /*0002*/ 	.short	(.L_1 - .L_0)
	.align		4
.L_0:
        /*0004*/ 	.word	index@(_Z35wave_kernel_temporal_blocking_1stepPfPKfiiiffffiiii)
        /*0008*/ 	.word	0x00000020


	//----- nvinfo : EIATTR_FRAME_SIZE
	.align		4
.L_1:
        /*000c*/ 	.byte	0x04, 0x11
        /*000e*/ 	.short	(.L_3 - .L_2)
	.align		4
.L_2:
        /*0010*/ 	.word	index@($__internal_2_$__cuda_sm3x_div_rn_noftz_f32_slowpath)
        /*0014*/ 	.word	0x00000000


	//----- nvinfo : EIATTR_FRAME_SIZE
	.align		4
.L_3:
        /*0018*/ 	.byte	0x04, 0x11
        /*001a*/ 	.short	(.L_5 - .L_4)
	.align		4
.L_4:
        /*001c*/ 	.word	index@($__internal_1_$__cuda_sm20_rcp_rn_f32_slowpath)
        /*0020*/ 	.word	0x00000000


	//----- nvinfo : EIATTR_FRAME_SIZE
	.align		4
.L_5:
        /*0024*/ 	.byte	0x04, 0x11
        /*0026*/ 	.short	(.L_7 - .L_6)
	.align		4
.L_6:
        /*0028*/ 	.word	index@(_Z35wave_kernel_temporal_blocking_1stepPfPKfiiiffffiiii)
        /*002c*/ 	.word	0x00000000


	//----- nvinfo : EIATTR_REGCOUNT
	.align		4
.L_7:
        /*0030*/ 	.byte	0x04, 0x2f
        /*0032*/ 	.short	(.L_9 - .L_8)
	.align		4
.L_8:
        /*0034*/ 	.word	index@(_Z13source_kernelPfPKfS1_S1_iiiiiiffffff)
        /*0038*/ 	.word	0x00000026


	//----- nvinfo : EIATTR_FRAME_SIZE
	.align		4
.L_9:
        /*003c*/ 	.byte	0x04, 0x11
        /*003e*/ 	.short	(.L_11 - .L_10)
	.align		4
.L_10:
        /*0040*/ 	.word	index@($__internal_0_$__cuda_sm3x_div_rn_noftz_f32_slowpath)
        /*0044*/ 	.word	0x00000000


	//----- nvinfo : EIATTR_FRAME_SIZE
	.align		4
.L_11:
        /*0048*/ 	.byte	0x04, 0x11
        /*004a*/ 	.short	(.L_13 - .L_12)
	.align		4
.L_12:
        /*004c*/ 	.word	index@(_Z13source_kernelPfPKfS1_S1_iiiiiiffffff)
        /*0050*/ 	.word	0x00000000


	//----- nvinfo : EIATTR_MIN_STACK_SIZE
	.align		4
.L_13:
        /*0054*/ 	.byte	0x04, 0x12
        /*0056*/ 	.short	(.L_15 - .L_14)
	.align		4
.L_14:
        /*0058*/ 	.word	index@(_Z13source_kernelPfPKfS1_S1_iiiiiiffffff)
        /*005c*/ 	.word	0x00000000


	//----- nvinfo : EIATTR_MIN_STACK_SIZE
	.align		4
.L_15:
        /*0060*/ 	.byte	0x04, 0x12
        /*0062*/ 	.short	(.L_17 - .L_16)
	.align		4
.L_16:
        /*0064*/ 	.word	index@(_Z35wave_kernel_temporal_blocking_1stepPfPKfiiiffffiiii)
        /*0068*/ 	.word	0x00000000
.L_17:


//--------------------- .nv.compat                --------------------------
	.section	.nv.compat,"",@"SHT_CUDA_COMPAT_INFO"
	.align	4
        /*0000*/ 	.byte	0x02, 0x09, 0x00, 0x00, 0x02, 0x02, 0x01, 0x00, 0x02, 0x05, 0x05, 0x00, 0x03, 0x07, 0x01, 0x01
        /*0010*/ 	.byte	0x02, 0x03, 0x00, 0x00, 0x02, 0x06, 0x01, 0x00, 0x04, 0x0b, 0x08, 0x00, 0x01, 0x00, 0x00, 0x00
        /*0020*/ 	.byte	0x00, 0x00, 0x00, 0x00


//--------------------- .nv.info._Z13source_kernelPfPKfS1_S1_iiiiiiffffff --------------------------
	.section	.nv.info._Z13source_kernelPfPKfS1_S1_iiiiiiffffff,"",@"SHT_CUDA_INFO"
	.sectionflags	@""
	.align	4


	//----- nvinfo : EIATTR_CUDA_API_VERSION
	.align		4
        /*0000*/ 	.byte	0x04, 0x37
        /*0002*/ 	.short	(.L_19 - .L_18)
.L_18:
        /*0004*/ 	.word	0x00000082


	//----- nvinfo : EIATTR_KPARAM_INFO
	.align		4
.L_19:
        /*0008*/ 	.byte	0x04, 0x17
        /*000a*/ 	.short	(.L_21 - .L_20)
.L_20:
        /*000c*/ 	.word	0x00000000
        /*0010*/ 	.short	0x000f
        /*0012*/ 	.short	0x004c
        /*0014*/ 	.byte	0x00, 0xf0, 0x11, 0x00


	//----- nvinfo : EIATTR_KPARAM_INFO
	.align		4
.L_21:
        /*0018*/ 	.byte	0x04, 0x17
        /*001a*/ 	.short	(.L_23 - .L_22)
.L_22:
        /*001c*/ 	.word	0x00000000
        /*0020*/ 	.short	0x000e
        /*0022*/ 	.short	0x0048
        /*0024*/ 	.byte	0x00, 0xf0, 0x11, 0x00


	//----- nvinfo : EIATTR_KPARAM_INFO
	.align		4
.L_23:
        /*0028*/ 	.byte	0x04, 0x17
        /*002a*/ 	.short	(.L_25 - .L_24)
.L_24:
        /*002c*/ 	.word	0x00000000
        /*0030*/ 	.short	0x000d
        /*0032*/ 	.short	0x0044
        /*0034*/ 	.byte	0x00, 0xf0, 0x11, 0x00


	//----- nvinfo : EIATTR_KPARAM_INFO
	.align		4
.L_25:
        /*0038*/ 	.byte	0x04, 0x17
        /*003a*/ 	.short	(.L_27 - .L_26)
.L_26:
        /*003c*/ 	.word	0x00000000
        /*0040*/ 	.short	0x000c
        /*0042*/ 	.short	0x0040
        /*0044*/ 	.byte	0x00, 0xf0, 0x11, 0x00


	//----- nvinfo : EIATTR_KPARAM_INFO
	.align		4
.L_27:
        /*0048*/ 	.byte	0x04, 0x17
        /*004a*/ 	.short	(.L_29 - .L_28)
.L_28:
        /*004c*/ 	.word	0x00000000
        /*0050*/ 	.short	0x000b
        /*0052*/ 	.short	0x003c
        /*0054*/ 	.byte	0x00, 0xf0, 0x11, 0x00


	//----- nvinfo : EIATTR_KPARAM_INFO
	.align		4
.L_29:
        /*0058*/ 	.byte	0x04, 0x17
        /*005a*/ 	.short	(.L_31 - .L_30)
.L_30:
        /*005c*/ 	.word	0x00000000
        /*0060*/ 	.short	0x000a
        /*0062*/ 	.short	0x0038
        /*0064*/ 	.byte	0x00, 0xf0, 0x11, 0x00


	//----- nvinfo : EIATTR_KPARAM_INFO
	.align		4
.L_31:
        /*0068*/ 	.byte	0x04, 0x17
        /*006a*/ 	.short	(.L_33 - .L_32)
.L_32:
        /*006c*/ 	.word	0x00000000
        /*0070*/ 	.short	0x0009
        /*0072*/ 	.short	0x0034
        /*0074*/ 	.byte	0x00, 0xf0, 0x11, 0x00


	//----- nvinfo : EIATTR_KPARAM_INFO
	.align		4
.L_33:
        /*0078*/ 	.byte	0x04, 0x17
        /*007a*/ 	.short	(.L_35 - .L_34)
.L_34:
        /*007c*/ 	.word	0x00000000
        /*0080*/ 	.short	0x0008
        /*0082*/ 	.short	0x0030
        /*0084*/ 	.byte	0x00, 0xf0, 0x11, 0x00


	//----- nvinfo : EIATTR_KPARAM_INFO
	.align		4
.L_35:
        /*0088*/ 	.byte	0x04, 0x17
        /*008a*/ 	.short	(.L_37 - .L_36)
.L_36:
        /*008c*/ 	.word	0x00000000
        /*0090*/ 	.short	0x0007
        /*0092*/ 	.short	0x002c
        /*0094*/ 	.byte	0x00, 0xf0, 0x11, 0x00


	//----- nvinfo : EIATTR_KPARAM_INFO
	.align		4
.L_37:
        /*0098*/ 	.byte	0x04, 0x17
        /*009a*/ 	.short	(.L_39 - .L_38)
.L_38:
        /*009c*/ 	.word	0x00000000
        /*00a0*/ 	.short	0x0006
        /*00a2*/ 	.short	0x0028
        /*00a4*/ 	.byte	0x00, 0xf0, 0x11, 0x00


	//----- nvinfo : EIATTR_KPARAM_INFO
	.align		4
.L_39:
        /*00a8*/ 	.byte	0x04, 0x17
        /*00aa*/ 	.short	(.L_41 - .L_40)
.L_40:
        /*00ac*/ 	.word	0x00000000
        /*00b0*/ 	.short	0x0005
        /*00b2*/ 	.short	0x0024
        /*00b4*/ 	.byte	0x00, 0xf0, 0x11, 0x00


	//----- nvinfo : EIATTR_KPARAM_INFO
	.align		4
.L_41:
        /*00b8*/ 	.byte	0x04, 0x17
        /*00ba*/ 	.short	(.L_43 - .L_42)
.L_42:
        /*00bc*/ 	.word	0x00000000
        /*00c0*/ 	.short	0x0004
        /*00c2*/ 	.short	0x0020
        /*00c4*/ 	.byte	0x00, 0xf0, 0x11, 0x00


	//----- nvinfo : EIATTR_KPARAM_INFO
	.align		4
.L_43:
        /*00c8*/ 	.byte	0x04, 0x17
        /*00ca*/ 	.short	(.L_45 - .L_44)
.L_44:
        /*00cc*/ 	.word	0x00000000
        /*00d0*/ 	.short	0x0003
        /*00d2*/ 	.short	0x0018
        /*00d4*/ 	.byte	0x00, 0xf5, 0x21, 0x00


	//----- nvinfo : EIATTR_KPARAM_INFO
	.align		4
.L_45:
        /*00d8*/ 	.byte	0x04, 0x17
        /*00da*/ 	.short	(.L_47 - .L_46)
.L_46:
        /*00dc*/ 	.word	0x00000000
        /*00e0*/ 	.short	0x0002
        /*00e2*/ 	.short	0x0010
        /*00e4*/ 	.byte	0x00, 0xf5, 0x21, 0x00


	//----- nvinfo : EIATTR_KPARAM_INFO
	.align		4
.L_47:
        /*00e8*/ 	.byte	0x04, 0x17
        /*00ea*/ 	.short	(.L_49 - .L_48)
.L_48:
        /*00ec*/ 	.word	0x00000000
        /*00f0*/ 	.short	0x0001
        /*00f2*/ 	.short	0x0008
        /*00f4*/ 	.byte	0x00, 0xf5, 0x21, 0x00


	//----- nvinfo : EIATTR_KPARAM_INFO
	.align		4
.L_49:
        /*00f8*/ 	.byte	0x04, 0x17
        /*00fa*/ 	.short	(.L_51 - .L_50)
.L_50:
        /*00fc*/ 	.word	0x00000000
        /*0100*/ 	.short	0x0000
        /*0102*/ 	.short	0x0000
        /*0104*/ 	.byte	0x00, 0xf5, 0x21, 0x00


	//----- nvinfo : EIATTR_SPARSE_MMA_MASK
	.align		4
.L_51:
        /*0108*/ 	.byte	0x03, 0x50
        /*010a*/ 	.short	0x0000


	//----- nvinfo : EIATTR_MAXREG_COUNT
	.align		4
        /*010c*/ 	.byte	0x03, 0x1b
        /*010e*/ 	.short	0x00ff


	//----- nvinfo : EIATTR_MERCURY_ISA_VERSION
	.align		4
        /*0110*/ 	.byte	0x03, 0x5f
        /*0112*/ 	.short	0x0101


	//----- nvinfo : EIATTR_VRC_CTA_INIT_COUNT
	.align		4
        /*0114*/ 	.byte	0x02, 0x4a
	.zero		1
	.zero		1


	//----- nvinfo : EIATTR_EXIT_INSTR_OFFSETS
	.align		4
        /*0118*/ 	.byte	0x04, 0x1c
        /*011a*/ 	.short	(.L_53 - .L_52)


	//   ....[0]....
.L_52:
        /*011c*/ 	.word	0x00000080


	//   ....[1]....
        /*0120*/ 	.word	0x00001610


	//   ....[2]....
        /*0124*/ 	.word	0x00001760


	//----- nvinfo : EIATTR_CRS_STACK_SIZE
	.align		4
.L_53:
        /*0128*/ 	.byte	0x04, 0x1e
        /*012a*/ 	.short	(.L_55 - .L_54)
.L_54:
        /*012c*/ 	.word	0x00000000


	//----- nvinfo : EIATTR_CBANK_PARAM_SIZE
	.align		4
.L_55:
        /*0130*/ 	.byte	0x03, 0x19
        /*0132*/ 	.short	0x0050


	//----- nvinfo : EIATTR_PARAM_CBANK
	.align		4
        /*0134*/ 	.byte	0x04, 0x0a
        /*0136*/ 	.short	(.L_57 - .L_56)
	.align		4
.L_56:
        /*0138*/ 	.word	index@(.nv.constant0._Z13source_kernelPfPKfS1_S1_iiiiiiffffff)
        /*013c*/ 	.short	0x0380
        /*013e*/ 	.short	0x0050


	//----- nvinfo : EIATTR_SW_WAR
	.align		4
.L_57:
        /*0140*/ 	.byte	0x04, 0x36
        /*0142*/ 	.short	(.L_59 - .L_58)
.L_58:
        /*0144*/ 	.word	0x00000008
.L_59:


//--------------------- .nv.info._Z35wave_kernel_temporal_blocking_1stepPfPKfiiiffffiiii --------------------------
	.section	.nv.info._Z35wave_kernel_temporal_blocking_1stepPfPKfiiiffffiiii,"",@"SHT_CUDA_INFO"
	.sectionflags	@""
	.align	4


	//----- nvinfo : EIATTR_CUDA_API_VERSION
	.align		4
        /*0000*/ 	.byte	0x04, 0x37
        /*0002*/ 	.short	(.L_61 - .L_60)
.L_60:
        /*0004*/ 	.word	0x00000082


	//----- nvinfo : EIATTR_KPARAM_INFO
	.align		4
.L_61:
        /*0008*/ 	.byte	0x04, 0x17
        /*000a*/ 	.short	(.L_63 - .L_62)
.L_62:
        /*000c*/ 	.word	0x00000000
        /*0010*/ 	.short	0x000c
        /*0012*/ 	.short	0x0038
        /*0014*/ 	.byte	0x00, 0xf0, 0x11, 0x00


	//----- nvinfo : EIATTR_KPARAM_INFO
	.align		4
.L_63:
        /*0018*/ 	.byte	0x04, 0x17
        /*001a*/ 	.short	(.L_65 - .L_64)
.L_64:
        /*001c*/ 	.word	0x00000000
        /*0020*/ 	.short	0x000b
        /*0022*/ 	.short	0x0034
        /*0024*/ 	.byte	0x00, 0xf0, 0x11, 0x00


	//----- nvinfo : EIATTR_KPARAM_INFO
	.align		4
.L_65:
        /*0028*/ 	.byte	0x04, 0x17
        /*002a*/ 	.short	(.L_67 - .L_66)
.L_66:
        /*002c*/ 	.word	0x00000000
        /*0030*/ 	.short	0x000a
        /*0032*/ 	.short	0x0030
        /*0034*/ 	.byte	0x00, 0xf0, 0x11, 0x00


	//----- nvinfo : EIATTR_KPARAM_INFO
	.align		4
.L_67:
        /*0038*/ 	.byte	0x04, 0x17
        /*003a*/ 	.short	(.L_69 - .L_68)
.L_68:
        /*003c*/ 	.word	0x00000000
        /*0040*/ 	.short	0x0009
        /*0042*/ 	.short	0x002c
        /*0044*/ 	.byte	0x00, 0xf0, 0x11, 0x00


	//----- nvinfo : EIATTR_KPARAM_INFO
	.align		4
.L_69:
        /*0048*/ 	.byte	0x04, 0x17
        /*004a*/ 	.short	(.L_71 - .L_70)
.L_70:
        /*004c*/ 	.word	0x00000000
        /*0050*/ 	.short	0x0008
        /*0052*/ 	.short	0x0028
        /*0054*/ 	.byte	0x00, 0xf0, 0x11, 0x00


	//----- nvinfo : EIATTR_KPARAM_INFO
	.align		4
.L_71:
        /*0058*/ 	.byte	0x04, 0x17
        /*005a*/ 	.short	(.L_73 - .L_72)
.L_72:
        /*005c*/ 	.word	0x00000000
        /*0060*/ 	.short	0x0007
        /*0062*/ 	.short	0x0024
        /*0064*/ 	.byte	0x00, 0xf0, 0x11, 0x00


	//----- nvinfo : EIATTR_KPARAM_INFO
	.align		4
.L_73:
        /*0068*/ 	.byte	0x04, 0x17
        /*006a*/ 	.short	(.L_75 - .L_74)
.L_74:
        /*006c*/ 	.word	0x00000000
        /*0070*/ 	.short	0x0006
        /*0072*/ 	.short	0x0020
        /*0074*/ 	.byte	0x00, 0xf0, 0x11, 0x00


	//----- nvinfo : EIATTR_KPARAM_INFO
	.align		4
.L_75:
        /*0078*/ 	.byte	0x04, 0x17
        /*007a*/ 	.short	(.L_77 - .L_76)
.L_76:
        /*007c*/ 	.word	0x00000000
        /*0080*/ 	.short	0x0005
        /*0082*/ 	.short	0x001c
        /*0084*/ 	.byte	0x00, 0xf0, 0x11, 0x00


	//----- nvinfo : EIATTR_KPARAM_INFO
	.align		4
.L_77:
        /*0088*/ 	.byte	0x04, 0x17
        /*008a*/ 	.short	(.L_79 - .L_78)
.L_78:
        /*008c*/ 	.word	0x00000000
        /*0090*/ 	.short	0x0004
        /*0092*/ 	.short	0x0018
        /*0094*/ 	.byte	0x00, 0xf0, 0x11, 0x00


	//----- nvinfo : EIATTR_KPARAM_INFO
	.align		4
.L_79:
        /*0098*/ 	.byte	0x04, 0x17
        /*009a*/ 	.short	(.L_81 - .L_80)
.L_80:
        /*009c*/ 	.word	0x00000000
        /*00a0*/ 	.short	0x0003
        /*00a2*/ 	.short	0x0014
        /*00a4*/ 	.byte	0x00, 0xf0, 0x11, 0x00


	//----- nvinfo : EIATTR_KPARAM_INFO
	.align		4
.L_81:
        /*00a8*/ 	.byte	0x04, 0x17
        /*00aa*/ 	.short	(.L_83 - .L_82)
.L_82:
        /*00ac*/ 	.word	0x00000000
        /*00b0*/ 	.short	0x0002
        /*00b2*/ 	.short	0x0010
        /*00b4*/ 	.byte	0x00, 0xf0, 0x11, 0x00


	//----- nvinfo : EIATTR_KPARAM_INFO
	.align		4
.L_83:
        /*00b8*/ 	.byte	0x04, 0x17
        /*00ba*/ 	.short	(.L_85 - .L_84)
.L_84:
        /*00bc*/ 	.word	0x00000000
        /*00c0*/ 	.short	0x0001
        /*00c2*/ 	.short	0x0008
        /*00c4*/ 	.byte	0x00, 0xf5, 0x21, 0x00


	//----- nvinfo : EIATTR_KPARAM_INFO
	.align		4
.L_85:
        /*00c8*/ 	.byte	0x04, 0x17
        /*00ca*/ 	.short	(.L_87 - .L_86)
.L_86:
        /*00cc*/ 	.word	0x00000000
        /*00d0*/ 	.short	0x0000
        /*00d2*/ 	.short	0x0000
        /*00d4*/ 	.byte	0x00, 0xf5, 0x21, 0x00


	//----- nvinfo : EIATTR_SPARSE_MMA_MASK
	.align		4
.L_87:
        /*00d8*/ 	.byte	0x03, 0x50
        /*00da*/ 	.short	0x0000


	//----- nvinfo : EIATTR_MAXREG_COUNT
	.align		4
        /*00dc*/ 	.byte	0x03, 0x1b
        /*00de*/ 	.short	0x00ff


	//----- nvinfo : EIATTR_NUM_BARRIERS
	.align		4
        /*00e0*/ 	.byte	0x02, 0x4c
        /*00e2*/ 	.byte	0x01
	.zero		1


	//----- nvinfo : EIATTR_MERCURY_ISA_VERSION
	.align		4
        /*00e4*/ 	.byte	0x03, 0x5f
        /*00e6*/ 	.short	0x0101


	//----- nvinfo : EIATTR_VRC_CTA_INIT_COUNT
	.align		4
        /*00e8*/ 	.byte	0x02, 0x4a
	.zero		1
	.zero		1


	//----- nvinfo : EIATTR_EXIT_INSTR_OFFSETS
	.align		4
        /*00ec*/ 	.byte	0x04, 0x1c
        /*00ee*/ 	.short	(.L_89 - .L_88)


	//   ....[0]....
.L_88:
        /*00f0*/ 	.word	0x00000800


	//   ....[1]....
        /*00f4*/ 	.word	0x00001170


	//   ....[2]....
        /*00f8*/ 	.word	0x00001240


	//----- nvinfo : EIATTR_CRS_STACK_SIZE
	.align		4
.L_89:
        /*00fc*/ 	.byte	0x04, 0x1e
        /*00fe*/ 	.short	(.L_91 - .L_90)
.L_90:
        /*0100*/ 	.word	0x00000000


	//----- nvinfo : EIATTR_CBANK_PARAM_SIZE
	.align		4
.L_91:
        /*0104*/ 	.byte	0x03, 0x19
        /*0106*/ 	.short	0x003c


	//----- nvinfo : EIATTR_PARAM_CBANK
	.align		4
        /*0108*/ 	.byte	0x04, 0x0a
        /*010a*/ 	.short	(.L_93 - .L_92)
	.align		4
.L_92:
        /*010c*/ 	.word	index@(.nv.constant0._Z35wave_kernel_temporal_blocking_1stepPfPKfiiiffffiiii)
        /*0110*/ 	.short	0x0380
        /*0112*/ 	.short	0x003c


	//----- nvinfo : EIATTR_SW_WAR
	.align		4
.L_93:
        /*0114*/ 	.byte	0x04, 0x36
        /*0116*/ 	.short	(.L_95 - .L_94)
.L_94:
        /*0118*/ 	.word	0x00000008
.L_95:


//--------------------- .nv.callgraph             --------------------------
	.section	.nv.callgraph,"",@"SHT_CUDA_CALLGRAPH"
	.align	4
	.sectionentsize	8
	.align		4
        /*0000*/ 	.word	0x00000000
	.align		4
        /*0004*/ 	.word	0xffffffff
	.align		4
        /*0008*/ 	.word	0x00000000
	.align		4
        /*000c*/ 	.word	0xfffffffe
	.align		4
        /*0010*/ 	.word	0x00000000
	.align		4
        /*0014*/ 	.word	0xfffffffd
	.align		4
        /*0018*/ 	.word	0x00000000
	.align		4
        /*001c*/ 	.word	0xfffffffc


//--------------------- .text._Z13source_kernelPfPKfS1_S1_iiiiiiffffff --------------------------
	.section	.text._Z13source_kernelPfPKfS1_S1_iiiiiiffffff,"ax",@progbits
	.align	128
        .global         _Z13source_kernelPfPKfS1_S1_iiiiiiffffff
        .type           _Z13source_kernelPfPKfS1_S1_iiiiiiffffff,@function
        .size           _Z13source_kernelPfPKfS1_S1_iiiiiiffffff,(.L_x_82 - _Z13source_kernelPfPKfS1_S1_iiiiiiffffff)
        .other          _Z13source_kernelPfPKfS1_S1_iiiiiiffffff,@"STO_CUDA_ENTRY STV_DEFAULT"
_Z13source_kernelPfPKfS1_S1_iiiiiiffffff:
.text._Z13source_kernelPfPKfS1_S1_iiiiiiffffff:
[----:B------:R-:W-:Y:S01]  /*0000*/  LDC R1, c[0x0][0x37c] ;  /* 0x0000df00ff017b82 */ /* 0x000fe20000000800 */
[----:B------:R-:W0:Y:S07]  /*0010*/  S2R R3, SR_TID.X ;  /* 0x0000000000037919 */ /* 0x000e2e0000002100 */
[----:B------:R-:W0:Y:S01]  /*0020*/  S2UR UR4, SR_CTAID.X ;  /* 0x00000000000479c3 */ /* 0x000e220000002500 */
[----:B------:R-:W1:Y:S07]  /*0030*/  LDCU.64 UR8, c[0x0][0x3b0] ;  /* 0x00007600ff0877ac */ /* 0x000e6e0008000a00 */
[----:B------:R-:W0:Y:S01]  /*0040*/  LDC R4, c[0x0][0x360] ;  /* 0x0000d800ff047b82 */ /* 0x000e220000000800 */
[----:B-1----:R-:W-:Y:S01]  /*0050*/  UIADD3 UR6, UPT, UPT, UR9, -UR8, URZ ;  /* 0x8000000809067290 */ /* 0x002fe2000fffe0ff */
[----:B0-----:R-:W-:-:S05]  /*0060*/  IMAD R4, R4, UR4, R3 ;  /* 0x0000000404047c24 */ /* 0x001fca000f8e0203 */
[----:B------:R-:W-:-:S13]  /*0070*/  ISETP.GT.AND P0, PT, R4, UR6, PT ;  /* 0x0000000604007c0c */ /* 0x000fda000bf04270 */
[----:B------:R-:W-:Y:S05]  /*0080*/  @P0 EXIT ;  /* 0x000000000000094d */ /* 0x000fea0003800000 */
[----:B------:R-:W0:Y:S01]  /*0090*/  LDC.64 R8, c[0x0][0x390] ;  /* 0x0000e400ff087b82 */ /* 0x000e220000000a00 */
[----:B------:R-:W1:Y:S01]  /*00a0*/  LDCU.64 UR16, c[0x0][0x358] ;  /* 0x00006b00ff1077ac */ /* 0x000e620008000a00 */
[----:B------:R-:W-:Y:S01]  /*00b0*/  IADD3 R0, PT, PT, R4, UR8, RZ ;  /* 0x0000000804007c10 */ /* 0x000fe2000fffe0ff */
[----:B------:R-:W2:Y:S04]  /*00c0*/  LDCU UR4, c[0x0][0x3c4] ;  /* 0x00007880ff0477ac */ /* 0x000ea80008000800 */
[----:B------:R-:W-:Y:S01]  /*00d0*/  IMAD R3, R0, 0x3, RZ ;  /* 0x0000000300037824 */ /* 0x000fe200078e02ff */
[----:B------:R-:W3:Y:S03]  /*00e0*/  LDC R7, c[0x0][0x3b8] ;  /* 0x0000ee00ff077b82 */ /* 0x000ee60000000800 */
[----:B0-----:R-:W-:-:S05]  /*00f0*/  IMAD.WIDE R8, R3, 0x4, R8 ;  /* 0x0000000403087825 */ /* 0x001fca00078e0208 */
[----:B-1----:R-:W2:Y:S01]  /*0100*/  LDG.E.CONSTANT R28, desc[UR16][R8.64] ;  /* 0x00000010081c7981 */ /* 0x002ea2000c1e9900 */
[----:B------:R-:W-:Y:S01]  /*0110*/  BSSY.RECONVERGENT B2, `(.L_x_0) ;  /* 0x000000f000027945 */ /* 0x000fe20003800200 */
[----:B---3--:R-:W0:Y:S02]  /*0120*/  MUFU.RCP R0, R7 ;  /* 0x0000000700007308 */ /* 0x008e240000001000 */
[----:B0-----:R-:W-:-:S04]  /*0130*/  FFMA R3, R0, -R7, 1 ;  /* 0x3f80000000037423 */ /* 0x001fc80000000807 */
[----:B------:R-:W-:Y:S01]  /*0140*/  FFMA R3, R0, R3, R0 ;  /* 0x0000000300037223 */ /* 0x000fe20000000000 */
[----:B--2---:R-:W-:-:S04]  /*0150*/  FADD R28, R28, -UR4 ;  /* 0x800000041c1c7e21 */ /* 0x004fc80008000000 */
[----:B------:R-:W0:Y:S01]  /*0160*/  FCHK P0, R28, R7 ;  /* 0x000000071c007302 */ /* 0x000e220000000000 */
[----:B------:R-:W-:-:S04]  /*0170*/  FFMA R5, R28, R3, RZ ;  /* 0x000000031c057223 */ /* 0x000fc800000000ff */
[----:B------:R-:W-:-:S04]  /*0180*/  FFMA R0, R5, -R7, R28 ;  /* 0x8000000705007223 */ /* 0x000fc8000000001c */
[----:B------:R-:W-:Y:S01]  /*0190*/  FFMA R5, R3, R0, R5 ;  /* 0x0000000003057223 */ /* 0x000fe20000000005 */
[----:B0-----:R-:W-:Y:S06]  /*01a0*/  @!P0 BRA `(.L_x_1) ;  /* 0x0000000000148947 */ /* 0x001fec0003800000 */
[----:B------:R-:W0:Y:S01]  /*01b0*/  LDCU UR4, c[0x0][0x3b8] ;  /* 0x00007700ff0477ac */ /* 0x000e220008000800 */
[----:B------:R-:W-:Y:S01]  /*01c0*/  MOV R14, 0x1f0 ;  /* 0x000001f0000e7802 */ /* 0x000fe20000000f00 */
[----:B0-----:R-:W-:-:S07]  /*01d0*/  IMAD.U32 R6, RZ, RZ, UR4 ;  /* 0x00000004ff067e24 */ /* 0x001fce000f8e00ff */
[----:B------:R-:W-:Y:S05]  /*01e0*/  CALL.REL.NOINC `($__internal_0_$__cuda_sm3x_div_rn_noftz_f32_slowpath) ;  /* 0x0000001400607944 */ /* 0x000fea0003c00000 */
[----:B------:R-:W-:-:S07]  /*01f0*/  MOV R5, R6 ;  /* 0x0000000600057202 */ /* 0x000fce0000000f00 */
.L_x_1:
[----:B------:R-:W-:Y:S05]  /*0200*/  BSYNC.RECONVERGENT B2 ;  /* 0x0000000000027941 */ /* 0x000fea0003800200 */
.L_x_0:
[----:B------:R-:W2:Y:S01]  /*0210*/  LDG.E.CONSTANT R28, desc[UR16][R8.64+0x4] ;  /* 0x00000410081c7981 */ /* 0x000ea2000c1e9900 */
[----:B------:R-:W0:Y:S01]  /*0220*/  LDC R11, c[0x0][0x3bc] ;  /* 0x0000ef00ff0b7b82 */ /* 0x000e220000000800 */
[----:B------:R-:W2:Y:S01]  /*0230*/  LDCU UR4, c[0x0][0x3c8] ;  /* 0x00007900ff0477ac */ /* 0x000ea20008000800 */
[----:B------:R-:W-:Y:S01]  /*0240*/  FRND.FLOOR R0, R5 ;  /* 0x0000000500007307 */ /* 0x000fe20000205000 */
[----:B------:R-:W-:Y:S07]  /*0250*/  BSSY.RECONVERGENT B2, `(.L_x_2) ;  /* 0x0000010000027945 */ /* 0x000fee0003800200 */
[----:B------:R-:W-:Y:S08]  /*0260*/  F2I.FLOOR.NTZ R7, R5 ;  /* 0x0000000500077305 */ /* 0x000ff00000207100 */
[----:B0-----:R-:W0:Y:S02]  /*0270*/  MUFU.RCP R2, R11 ;  /* 0x0000000b00027308 */ /* 0x001e240000001000 */
        /* <DEDUP_REMOVED lines=13> */
.L_x_3:
[----:B------:R-:W-:Y:S05]  /*0350*/  BSYNC.RECONVERGENT B2 ;  /* 0x0000000000027941 */ /* 0x000fea0003800200 */
.L_x_2:
[----:B------:R-:W2:Y:S01]  /*0360*/  LDG.E.CONSTANT R28, desc[UR16][R8.64+0x8] ;  /* 0x00000810081c7981 */ /* 0x000ea2000c1e9900 */
[----:B------:R-:W0:Y:S01]  /*0370*/  LDC R13, c[0x0][0x3c0] ;  /* 0x0000f000ff0d7b82 */ /* 0x000e220000000800 */
[----:B------:R-:W2:Y:S01]  /*0380*/  LDCU UR8, c[0x0][0x3cc] ;  /* 0x00007980ff0877ac */ /* 0x000ea20008000800 */
[----:B------:R-:W-:Y:S01]  /*0390*/  FRND.FLOOR R2, R3 ;  /* 0x0000000300027307 */ /* 0x000fe20000205000 */
[----:B------:R-:W-:Y:S01]  /*03a0*/  BSSY.RECONVERGENT B2, `(.L_x_4) ;  /* 0x0000014000027945 */ /* 0x000fe20003800200 */
[----:B------:R-:W1:Y:S06]  /*03b0*/  LDCU UR7, c[0x0][0x3ac] ;  /* 0x00007580ff0777ac */ /* 0x000e6c0008000800 */
[----:B------:R-:W-:Y:S01]  /*03c0*/  F2I.FLOOR.NTZ R15, R3 ;  /* 0x00000003000f7305 */ /* 0x000fe20000207100 */
[----:B-1----:R-:W-:-:S07]  /*03d0*/  UIADD3 UR7, UPT, UPT, UR7, 0x1, URZ ;  /* 0x0000000107077890 */ /* 0x002fce000fffe0ff */
[----:B0-----:R-:W0:Y:S01]  /*03e0*/  MUFU.RCP R6, R13 ;  /* 0x0000000d00067308 */ /* 0x001e220000001000 */
[----:B------:R-:W-:-:S04]  /*03f0*/  UIMAD.WIDE UR4, UR7, 0x55555556, URZ ;  /* 0x55555556070478a5 */ /* 0x000fc8000f8e02ff */
[----:B------:R-:W-:Y:S01]  /*0400*/  ULEA.HI UR5, UR5, UR5, URZ, 0x1 ;  /* 0x0000000505057291 */ /* 0x000fe2000f8f08ff */
[----:B0-----:R-:W-:-:S04]  /*0410*/  FFMA R11, R6, -R13, 1 ;  /* 0x3f800000060b7423 */ /* 0x001fc8000000080d */
[----:B------:R-:W-:Y:S01]  /*0420*/  FFMA R11, R6, R11, R6 ;  /* 0x0000000b060b7223 */ /* 0x000fe20000000006 */
[----:B--2---:R-:W-:Y:S01]  /*0430*/  FADD R28, R28, -UR8 ;  /* 0x800000081c1c7e21 */ /* 0x004fe20008000000 */
[----:B------:R-:W-:-:S03]  /*0440*/  UIMAD UR8, UR5, -0x3, UR7 ;  /* 0xfffffffd050878a4 */ /* 0x000fc6000f8e0207 */
        /* <DEDUP_REMOVED lines=9> */
.L_x_5:
[----:B------:R-:W-:Y:S05]  /*04e0*/  BSYNC.RECONVERGENT B2 ;  /* 0x0000000000027941 */ /* 0x000fea0003800200 */
.L_x_4:
[----:B------:R-:W0:Y:S01]  /*04f0*/  LDCU.128 UR12, c[0x0][0x3a0] ;  /* 0x00007400ff0c77ac */ /* 0x000e220008000c00 */
[----:B------:R-:W1:Y:S01]  /*0500*/  F2I.FLOOR.NTZ R16, R6 ;  /* 0x0000000600107305 */ /* 0x000e620000207100 */
[----:B------:R-:W-:Y:S01]  /*0510*/  IADD3 R8, PT, PT, R7, 0x4, RZ ;  /* 0x0000000407087810 */ /* 0x000fe20007ffe0ff */
[----:B------:R-:W-:Y:S01]  /*0520*/  VIADD R17, R15, 0x4 ;  /* 0x000000040f117836 */ /* 0x000fe20000000000 */
[----:B------:R-:W2:Y:S01]  /*0530*/  LDCU.64 UR18, c[0x0][0x398] ;  /* 0x00007300ff1277ac */ /* 0x000ea20008000a00 */
[----:B------:R-:W-:Y:S01]  /*0540*/  FADD R0, -R0, R5 ;  /* 0x0000000500007221 */ /* 0x000fe20000000100 */
[----:B------:R-:W-:Y:S01]  /*0550*/  FADD R2, -R2, R3 ;  /* 0x0000000302027221 */ /* 0x000fe20000000100 */
[----:B------:R-:W-:Y:S01]  /*0560*/  BSSY.RECONVERGENT B2, `(.L_x_6) ;  /* 0x000003c000027945 */ /* 0x000fe20003800200 */
[----:B------:R-:W3:Y:S01]  /*0570*/  LDCU.64 UR20, c[0x0][0x380] ;  /* 0x00007000ff1477ac */ /* 0x000ee20008000a00 */
[----:B------:R-:W4:Y:S01]  /*0580*/  FRND.FLOOR R5, R6 ;  /* 0x0000000600057307 */ /* 0x000f220000205000 */
[----:B------:R-:W-:-:S04]  /*0590*/  FADD R13, -R2, 1 ;  /* 0x3f800000020d7421 */ /* 0x000fc80000000100 */
[----:B------:R-:W-:Y:S01]  /*05a0*/  FFMA R22, RZ, R2, R13 ;  /* 0x00000002ff167223 */ /* 0x000fe2000000000d */
[----:B-1----:R-:W-:Y:S01]  /*05b0*/  SHF.R.S32.HI R18, RZ, 0x1f, R16 ;  /* 0x0000001fff127819 */ /* 0x002fe20000011410 */
[----:B------:R-:W-:Y:S01]  /*05c0*/  VIADD R20, R16, 0x4 ;  /* 0x0000000410147836 */ /* 0x000fe20000000000 */
[----:B0-----:R-:W-:Y:S01]  /*05d0*/  UIADD3 UR9, UPT, UPT, UR12, -0x3, URZ ;  /* 0xfffffffd0c097890 */ /* 0x001fe2000fffe0ff */
[C---:B------:R-:W-:Y:S01]  /*05e0*/  IMAD R19, R8.reuse, UR13, R17 ;  /* 0x0000000d08137c24 */ /* 0x040fe2000f8e0211 */
[----:B------:R-:W-:Y:S02]  /*05f0*/  UIMAD UR5, UR13, UR14, URZ ;  /* 0x0000000e0d0572a4 */ /* 0x000fe4000f8e02ff */
[----:B------:R-:W-:Y:S01]  /*0600*/  UIADD3 UR10, UPT, UPT, UR13, -0x3, URZ ;  /* 0xfffffffd0d0a7890 */ /* 0x000fe2000fffe0ff */
[----:B------:R-:W-:Y:S01]  /*0610*/  IMAD R19, R19, UR14, RZ ;  /* 0x0000000e13137c24 */ /* 0x000fe2000f8e02ff */
[----:B------:R-:W-:Y:S01]  /*0620*/  ISETP.GE.AND P4, PT, R8, UR9, PT ;  /* 0x0000000908007c0c */ /* 0x000fe2000bf86270 */
[----:B------:R-:W-:Y:S01]  /*0630*/  UIMAD UR7, UR5, UR12, URZ ;  /* 0x0000000c050772a4 */ /* 0x000fe2000f8e02ff */
[----:B------:R-:W0:Y:S01]  /*0640*/  LDC.64 R8, c[0x0][0x388] ;  /* 0x0000e200ff087b82 */ /* 0x000e220000000a00 */
[----:B------:R-:W-:Y:S01]  /*0650*/  UIADD3 UR4, UPT, UPT, UR14, -0x3, URZ ;  /* 0xfffffffd0e047890 */ /* 0x000fe2000fffe0ff */
[----:B------:R-:W-:Y:S01]  /*0660*/  ISETP.GT.AND P4, PT, R7, -0x2, !P4 ;  /* 0xfffffffe0700780c */ /* 0x000fe20006784270 */
[----:B------:R-:W-:Y:S01]  /*0670*/  UIMAD UR7, UR7, UR8, URZ ;  /* 0x00000008070772a4 */ /* 0x000fe2000f8e02ff */
[----:B------:R-:W-:Y:S01]  /*0680*/  IADD3 R10, P0, PT, R16, R19, RZ ;  /* 0x00000013100a7210 */ /* 0x000fe20007f1e0ff */
[----:B----4-:R-:W-:Y:S01]  /*0690*/  FADD R3, -R5, R6 ;  /* 0x0000000605037221 */ /* 0x010fe20000000100 */
[----:B------:R-:W-:Y:S01]  /*06a0*/  ISETP.GT.AND P3, PT, R15, -0x2, P4 ;  /* 0xfffffffe0f00780c */ /* 0x000fe20002764270 */
[----:B------:R-:W-:Y:S01]  /*06b0*/  UIMAD UR6, UR6, UR15, UR15 ;  /* 0x0000000f060672a4 */ /* 0x000fe2000f8e020f */
[----:B------:R-:W-:Y:S01]  /*06c0*/  LEA.HI.X.SX32 R11, R19, R18, 0x1, P0 ;  /* 0x00000012130b7211 */ /* 0x000fe200000f0eff */
[----:B------:R-:W-:Y:S01]  /*06d0*/  FADD R5, -R0, 1 ;  /* 0x3f80000000057421 */ /* 0x000fe20000000100 */
[----:B--2---:R-:W-:-:S02]  /*06e0*/  LEA R34, P0, R10, UR18, 0x2 ;  /* 0x000000120a227c11 */ /* 0x004fc4000f8010ff */
[----:B------:R-:W-:Y:S01]  /*06f0*/  ISETP.LT.AND P3, PT, R17, UR10, P3 ;  /* 0x0000000a11007c0c */ /* 0x000fe20009f61270 */
[----:B------:R-:W-:Y:S01]  /*0700*/  FFMA R21, RZ, R0, R5 ;  /* 0x00000000ff157223 */ /* 0x000fe20000000005 */
[----:B------:R-:W-:Y:S02]  /*0710*/  LEA.HI.X R35, R10, UR19, R11, 0x2, P0 ;  /* 0x000000130a237c11 */ /* 0x000fe400080f140b */
[----:B------:R-:W-:Y:S01]  /*0720*/  ISETP.LT.OR P0, PT, R16, -0x1, !P3 ;  /* 0xffffffff1000780c */ /* 0x000fe20005f01670 */
[----:B------:R-:W-:Y:S01]  /*0730*/  FMUL R12, R21, R22 ;  /* 0x00000016150c7220 */ /* 0x000fe20000400000 */
[----:B------:R-:W-:Y:S02]  /*0740*/  IADD3 R33, PT, PT, R19, UR7, RZ ;  /* 0x0000000713217c10 */ /* 0x000fe4000fffe0ff */
[----:B------:R-:W-:Y:S02]  /*0750*/  ISETP.GE.OR P0, PT, R20, UR4, P0 ;  /* 0x0000000414007c0c */ /* 0x000fe40008706670 */
[----:B------:R-:W-:-:S02]  /*0760*/  IADD3 R6, P1, PT, R16, R33, RZ ;  /* 0x0000002110067210 */ /* 0x000fc40007f3e0ff */
[----:B------:R-:W-:Y:S01]  /*0770*/  IADD3 R23, PT, PT, R4, UR6, RZ ;  /* 0x0000000604177c10 */ /* 0x000fe2000fffe0ff */
[----:B------:R-:W-:Y:S01]  /*0780*/  FADD R4, -R3, 1 ;  /* 0x3f80000003047421 */ /* 0x000fe20000000100 */
[----:B------:R-:W-:Y:S02]  /*0790*/  LEA.HI.X.SX32 R11, R33, R18, 0x1, P1 ;  /* 0x00000012210b7211 */ /* 0x000fe400008f0eff */
[----:B---3--:R-:W-:Y:S01]  /*07a0*/  LEA R10, P1, R6, UR20, 0x2 ;  /* 0x00000014060a7c11 */ /* 0x008fe2000f8210ff */
[----:B0-----:R-:W-:-:S03]  /*07b0*/  IMAD.WIDE R8, R23, 0x4, R8 ;  /* 0x0000000417087825 */ /* 0x001fc600078e0208 */
[----:B------:R-:W-:Y:S01]  /*07c0*/  LEA.HI.X R11, R6, UR21, R11, 0x2, P1 ;  /* 0x00000015060b7c11 */ /* 0x000fe200088f140b */
[----:B------:R-:W-:Y:S08]  /*07d0*/  @P0 BRA `(.L_x_7) ;  /* 0x0000000000500947 */ /* 0x000ff00003800000 */
[----:B------:R-:W2:Y:S04]  /*07e0*/  LDG.E.CONSTANT R27, desc[UR16][R34.64+0x10] ;  /* 0x00001010221b7981 */ /* 0x000ea8000c1e9900 */
[----:B------:R-:W3:Y:S01]  /*07f0*/  LDG.E.CONSTANT R28, desc[UR16][R8.64] ;  /* 0x00000010081c7981 */ /* 0x000ee2000c1e9900 */
[----:B------:R-:W-:Y:S01]  /*0800*/  FFMA R23, RZ, R3, R4 ;  /* 0x00000003ff177223 */ /* 0x000fe20000000004 */
[----:B------:R-:W-:Y:S03]  /*0810*/  BSSY.RECONVERGENT B3, `(.L_x_8) ;  /* 0x000000f000037945 */ /* 0x000fe60003800200 */
[----:B------:R-:W-:-:S04]  /*0820*/  FMUL R23, R12, R23 ;  /* 0x000000170c177220 */ /* 0x000fc80000400000 */
[----:B------:R-:W-:Y:S01]  /*0830*/  FMUL R23, R23, 0.0099999997764825820923 ;  /* 0x3c23d70a17177820 */ /* 0x000fe20000400000 */
[----:B--2---:R-:W0:Y:S03]  /*0840*/  MUFU.RCP R6, R27 ;  /* 0x0000001b00067308 */ /* 0x004e260000001000 */
[----:B---3--:R-:W-:-:S05]  /*0850*/  FMUL R28, R23, R28 ;  /* 0x0000001c171c7220 */ /* 0x008fca0000400000 */
[----:B------:R-:W1:Y:S01]  /*0860*/  FCHK P0, R28, R27 ;  /* 0x0000001b1c007302 */ /* 0x000e620000000000 */
[----:B0-----:R-:W-:-:S04]  /*0870*/  FFMA R25, -R27, R6, 1 ;  /* 0x3f8000001b197423 */ /* 0x001fc80000000106 */
[----:B------:R-:W-:-:S04]  /*0880*/  FFMA R25, R6, R25, R6 ;  /* 0x0000001906197223 */ /* 0x000fc80000000006 */
[----:B------:R-:W-:-:S04]  /*0890*/  FFMA R6, R28, R25, RZ ;  /* 0x000000191c067223 */ /* 0x000fc800000000ff */
[----:B------:R-:W-:-:S04]  /*08a0*/  FFMA R14, -R27, R6, R28 ;  /* 0x000000061b0e7223 */ /* 0x000fc8000000011c */
[----:B------:R-:W-:Y:S01]  /*08b0*/  FFMA R6, R25, R14, R6 ;  /* 0x0000000e19067223 */ /* 0x000fe20000000006 */
[----:B-1----:R-:W-:Y:S06]  /*08c0*/  @!P0 BRA `(.L_x_9) ;  /* 0x00000000000c8947 */ /* 0x002fec0003800000 */
[----:B------:R-:W-:Y:S01]  /*08d0*/  IMAD.MOV.U32 R6, RZ, RZ, R27 ;  /* 0x000000ffff067224 */ /* 0x000fe200078e001b */
[----:B------:R-:W-:-:S07]  /*08e0*/  MOV R14, 0x900 ;  /* 0x00000900000e7802 */ /* 0x000fce0000000f00 */
[----:B------:R-:W-:Y:S05]  /*08f0*/  CALL.REL.NOINC `($__internal_0_$__cuda_sm3x_div_rn_noftz_f32_slowpath) ;  /* 0x0000000c009c7944 */ /* 0x000fea0003c00000 */
.L_x_9:
[----:B------:R-:W-:Y:S05]  /*0900*/  BSYNC.RECONVERGENT B3 ;  /* 0x0000000000037941 */ /* 0x000fea0003800200 */
.L_x_8:
[----:B------:R0:W-:Y:S02]  /*0910*/  REDG.E.ADD.F32.FTZ.RN.STRONG.GPU desc[UR16][R10.64+0x10], R6 ;  /* 0x000010060a0079a6 */ /* 0x0001e4000c12f310 */
.L_x_7:
[----:B------:R-:W-:Y:S05]  /*0920*/  BSYNC.RECONVERGENT B2 ;  /* 0x0000000000027941 */ /* 0x000fea0003800200 */
.L_x_6:
[C---:B------:R-:W-:Y:S01]  /*0930*/  ISETP.LT.OR P3, PT, R16.reuse, -0x2, !P3 ;  /* 0xfffffffe1000780c */ /* 0x040fe20005f61670 */
[----:B------:R-:W-:Y:S01]  /*0940*/  BSSY.RECONVERGENT B2, `(.L_x_10) ;  /* 0x0000018000027945 */ /* 0x000fe20003800200 */
[----:B------:R-:W-:-:S04]  /*0950*/  IADD3 R23, PT, PT, R16, 0x5, RZ ;  /* 0x0000000510177810 */ /* 0x000fc80007ffe0ff */
[----:B------:R-:W-:-:S13]  /*0960*/  ISETP.GE.OR P3, PT, R23, UR4, P3 ;  /* 0x0000000417007c0c */ /* 0x000fda0009f66670 */
[----:B------:R-:W-:Y:S05]  /*0970*/  @P3 BRA `(.L_x_11) ;  /* 0x0000000000503947 */ /* 0x000fea0003800000 */
[----:B------:R-:W0:Y:S04]  /*0980*/  LDG.E.CONSTANT R35, desc[UR16][R34.64+0x14] ;  /* 0x0000141022237981 */ /* 0x000e28000c1e9900 */
[----:B------:R-:W2:Y:S01]  /*0990*/  LDG.E.CONSTANT R28, desc[UR16][R8.64] ;  /* 0x00000010081c7981 */ /* 0x000ea2000c1e9900 */
[----:B------:R-:W-:Y:S01]  /*09a0*/  FFMA R25, RZ, R4, R3 ;  /* 0x00000004ff197223 */ /* 0x000fe20000000003 */
[----:B------:R-:W-:Y:S03]  /*09b0*/  BSSY.RECONVERGENT B3, `(.L_x_12) ;  /* 0x000000f000037945 */ /* 0x000fe60003800200 */
[----:B------:R-:W-:-:S04]  /*09c0*/  FMUL R25, R12, R25 ;  /* 0x000000190c197220 */ /* 0x000fc80000400000 */
[----:B------:R-:W-:Y:S01]  /*09d0*/  FMUL R25, R25, 0.0099999997764825820923 ;  /* 0x3c23d70a19197820 */ /* 0x000fe20000400000 */
[----:B0-----:R-:W0:Y:S03]  /*09e0*/  MUFU.RCP R6, R35 ;  /* 0x0000002300067308 */ /* 0x001e260000001000 */
[----:B--2---:R-:W-:-:S05]  /*09f0*/  FMUL R28, R28, R25 ;  /* 0x000000191c1c7220 */ /* 0x004fca0000400000 */
        /* <DEDUP_REMOVED lines=10> */
.L_x_13:
[----:B------:R-:W-:Y:S05]  /*0aa0*/  BSYNC.RECONVERGENT B3 ;  /* 0x0000000000037941 */ /* 0x000fea0003800200 */
.L_x_12:
[----:B------:R1:W-:Y:S02]  /*0ab0*/  REDG.E.ADD.F32.FTZ.RN.STRONG.GPU desc[UR16][R10.64+0x14], R6 ;  /* 0x000014060a0079a6 */ /* 0x0003e4000c12f310 */
.L_x_11:
[----:B------:R-:W-:Y:S05]  /*0ac0*/  BSYNC.RECONVERGENT B2 ;  /* 0x0000000000027941 */ /* 0x000fea0003800200 */
.L_x_10:
[----:B------:R-:W0:Y:S01]  /*0ad0*/  LDCU UR6, c[0x0][0x3a8] ;  /* 0x00007500ff0677ac */ /* 0x000e220008000800 */
[C---:B------:R-:W-:Y:S01]  /*0ae0*/  ISETP.GT.AND P3, PT, R15.reuse, -0x3, P4 ;  /* 0xfffffffd0f00780c */ /* 0x040fe20002764270 */
[----:B------:R-:W-:Y:S01]  /*0af0*/  FFMA R2, RZ, R13, R2 ;  /* 0x0000000dff027223 */ /* 0x000fe20000000002 */
[----:B------:R-:W-:Y:S01]  /*0b00*/  IADD3 R26, PT, PT, R15, 0x5, RZ ;  /* 0x000000050f1a7810 */ /* 0x000fe20007ffe0ff */
[----:B------:R-:W2:Y:S01]  /*0b10*/  LDCU.64 UR12, c[0x0][0x398] ;  /* 0x00007300ff0c77ac */ /* 0x000ea20008000a00 */
[----:B------:R-:W-:Y:S01]  /*0b20*/  BSSY.RECONVERGENT B2, `(.L_x_14) ;  /* 0x0000025000027945 */ /* 0x000fe20003800200 */
[----:B------:R-:W-:Y:S01]  /*0b30*/  FMUL R21, R21, R2 ;  /* 0x0000000215157220 */ /* 0x000fe20000400000 */
[----:B------:R-:W-:Y:S01]  /*0b40*/  ISETP.LT.AND P3, PT, R26, UR10, P3 ;  /* 0x0000000a1a007c0c */ /* 0x000fe20009f61270 */
[----:B------:R-:W3:Y:S03]  /*0b50*/  LDCU.64 UR14, c[0x0][0x380] ;  /* 0x00007000ff0e77ac */ /* 0x000ee60008000a00 */
[----:B------:R-:W-:-:S04]  /*0b60*/  ISETP.LT.OR P0, PT, R16, -0x1, !P3 ;  /* 0xffffffff1000780c */ /* 0x000fc80005f01670 */
[----:B------:R-:W-:Y:S01]  /*0b70*/  ISETP.GE.OR P0, PT, R20, UR4, P0 ;  /* 0x0000000414007c0c */ /* 0x000fe20008706670 */
[----:B01----:R-:W-:Y:S01]  /*0b80*/  VIADD R11, R19, UR6 ;  /* 0x00000006130b7c36 */ /* 0x003fe20008000000 */
[----:B------:R-:W-:-:S04]  /*0b90*/  IADD3 R33, PT, PT, R33, UR6, RZ ;  /* 0x0000000621217c10 */ /* 0x000fc8000fffe0ff */
[C---:B------:R-:W-:Y:S02]  /*0ba0*/  IADD3 R14, P1, PT, R16.reuse, R11, RZ ;  /* 0x0000000b100e7210 */ /* 0x040fe40007f3e0ff */
[----:B------:R-:W-:Y:S02]  /*0bb0*/  IADD3 R6, P2, PT, R16, R33, RZ ;  /* 0x0000002110067210 */ /* 0x000fe40007f5e0ff */
[-C--:B------:R-:W-:Y:S02]  /*0bc0*/  LEA.HI.X.SX32 R11, R11, R18.reuse, 0x1, P1 ;  /* 0x000000120b0b7211 */ /* 0x080fe400008f0eff */
[----:B------:R-:W-:Y:S02]  /*0bd0*/  LEA.HI.X.SX32 R33, R33, R18, 0x1, P2 ;  /* 0x0000001221217211 */ /* 0x000fe400010f0eff */
[----:B--2---:R-:W-:Y:S02]  /*0be0*/  LEA R10, P1, R14, UR12, 0x2 ;  /* 0x0000000c0e0a7c11 */ /* 0x004fe4000f8210ff */
[----:B---3--:R-:W-:-:S02]  /*0bf0*/  LEA R12, P2, R6, UR14, 0x2 ;  /* 0x0000000e060c7c11 */ /* 0x008fc4000f8410ff */
[----:B------:R-:W-:Y:S02]  /*0c00*/  LEA.HI.X R11, R14, UR13, R11, 0x2, P1 ;  /* 0x0000000d0e0b7c11 */ /* 0x000fe400088f140b */
        /* <DEDUP_REMOVED lines=20> */
.L_x_17:
[----:B------:R-:W-:Y:S05]  /*0d50*/  BSYNC.RECONVERGENT B3 ;  /* 0x0000000000037941 */ /* 0x000fea0003800200 */
.L_x_16:
[----:B------:R0:W-:Y:S02]  /*0d60*/  REDG.E.ADD.F32.FTZ.RN.STRONG.GPU desc[UR16][R12.64+0x10], R6 ;  /* 0x000010060c0079a6 */ /* 0x0001e4000c12f310 */
.L_x_15:
[----:B------:R-:W-:Y:S05]  /*0d70*/  BSYNC.RECONVERGENT B2 ;  /* 0x0000000000027941 */ /* 0x000fea0003800200 */
.L_x_14:
[----:B------:R-:W-:Y:S01]  /*0d80*/  ISETP.LT.OR P3, PT, R16, -0x2, !P3 ;  /* 0xfffffffe1000780c */ /* 0x000fe20005f61670 */
[----:B------:R-:W-:Y:S03]  /*0d90*/  BSSY.RECONVERGENT B2, `(.L_x_18) ;  /* 0x0000017000027945 */ /* 0x000fe60003800200 */
        /* <DEDUP_REMOVED lines=17> */
[----:B------:R-:W-:Y:S02]  /*0eb0*/  MOV R6, R11 ;  /* 0x0000000b00067202 */ /* 0x000fe40000000f00 */
[----:B------:R-:W-:-:S07]  /*0ec0*/  MOV R14, 0xee0 ;  /* 0x00000ee0000e7802 */ /* 0x000fce0000000f00 */
[----:B------:R-:W-:Y:S05]  /*0ed0*/  CALL.REL.NOINC `($__internal_0_$__cuda_sm3x_div_rn_noftz_f32_slowpath) ;  /* 0x0000000800247944 */ /* 0x000fea0003c00000 */
.L_x_21:
[----:B------:R-:W-:Y:S05]  /*0ee0*/  BSYNC.RECONVERGENT B3 ;  /* 0x0000000000037941 */ /* 0x000fea0003800200 */
.L_x_20:
[----:B------:R1:W-:Y:S02]  /*0ef0*/  REDG.E.ADD.F32.FTZ.RN.STRONG.GPU desc[UR16][R12.64+0x14], R6 ;  /* 0x000014060c0079a6 */ /* 0x0003e4000c12f310 */
.L_x_19:
[----:B------:R-:W-:Y:S05]  /*0f00*/  BSYNC.RECONVERGENT B2 ;  /* 0x0000000000027941 */ /* 0x000fea0003800200 */
.L_x_18:
[----:B01----:R-:W-:Y:S01]  /*0f10*/  VIADD R6, R7, 0x5 ;  /* 0x0000000507067836 */ /* 0x003fe20000000000 */
[----:B------:R-:W-:Y:S01]  /*0f20*/  IADD3 R19, PT, PT, R19, UR5, RZ ;  /* 0x0000000513137c10 */ /* 0x000fe2000fffe0ff */
[----:B------:R-:W0:Y:S01]  /*0f30*/  LDCU.64 UR12, c[0x0][0x398] ;  /* 0x00007300ff0c77ac */ /* 0x000e220008000a00 */
[----:B------:R-:W-:Y:S01]  /*0f40*/  FFMA R5, RZ, R5, R0 ;  /* 0x00000005ff057223 */ /* 0x000fe20000000000 */
[----:B------:R-:W-:Y:S01]  /*0f50*/  BSSY.RECONVERGENT B2, `(.L_x_22) ;  /* 0x0000027000027945 */ /* 0x000fe20003800200 */
[----:B------:R-:W-:Y:S01]  /*0f60*/  ISETP.GE.AND P3, PT, R6, UR9, PT ;  /* 0x0000000906007c0c */ /* 0x000fe2000bf66270 */
[----:B------:R-:W1:Y:S01]  /*0f70*/  LDCU.64 UR8, c[0x0][0x380] ;  /* 0x00007000ff0877ac */ /* 0x000e620008000a00 */
[----:B------:R-:W-:Y:S01]  /*0f80*/  IADD3 R13, P0, PT, R16, R19, RZ ;  /* 0x00000013100d7210 */ /* 0x000fe20007f1e0ff */
[----:B------:R-:W-:Y:S01]  /*0f90*/  FMUL R22, R22, R5 ;  /* 0x0000000516167220 */ /* 0x000fe20000400000 */
[----:B------:R-:W-:Y:S01]  /*0fa0*/  ISETP.GT.AND P3, PT, R7, -0x3, !P3 ;  /* 0xfffffffd0700780c */ /* 0x000fe20005f64270 */
[C---:B------:R-:W-:Y:S01]  /*0fb0*/  VIADD R7, R19.reuse, UR7 ;  /* 0x0000000713077c36 */ /* 0x040fe20008000000 */
[----:B------:R-:W-:-:S02]  /*0fc0*/  LEA.HI.X.SX32 R14, R19, R18, 0x1, P0 ;  /* 0x00000012130e7211 */ /* 0x000fc400000f0eff */
[----:B------:R-:W-:Y:S02]  /*0fd0*/  ISETP.GT.AND P4, PT, R15, -0x2, P3 ;  /* 0xfffffffe0f00780c */ /* 0x000fe40001f84270 */
[C---:B------:R-:W-:Y:S02]  /*0fe0*/  IADD3 R6, P2, PT, R16.reuse, R7, RZ ;  /* 0x0000000710067210 */ /* 0x040fe40007f5e0ff */
[----:B------:R-:W-:Y:S02]  /*0ff0*/  ISETP.LT.AND P4, PT, R17, UR10, P4 ;  /* 0x0000000a11007c0c */ /* 0x000fe4000a781270 */
[----:B------:R-:W-:Y:S02]  /*1000*/  LEA.HI.X.SX32 R11, R7, R18, 0x1, P2 ;  /* 0x00000012070b7211 */ /* 0x000fe400010f0eff */
[----:B------:R-:W-:Y:S02]  /*1010*/  ISETP.LT.OR P0, PT, R16, -0x1, !P4 ;  /* 0xffffffff1000780c */ /* 0x000fe40006701670 */
[----:B0-----:R-:W-:-:S02]  /*1020*/  LEA R12, P1, R13, UR12, 0x2 ;  /* 0x0000000c0d0c7c11 */ /* 0x001fc4000f8210ff */
[----:B------:R-:W-:Y:S02]  /*1030*/  ISETP.GE.OR P0, PT, R20, UR4, P0 ;  /* 0x0000000414007c0c */ /* 0x000fe40008706670 */
[C---:B-1----:R-:W-:Y:S02]  /*1040*/  LEA R10, P2, R6.reuse, UR8, 0x2 ;  /* 0x00000008060a7c11 */ /* 0x042fe4000f8410ff */
[----:B------:R-:W-:Y:S02]  /*1050*/  LEA.HI.X R13, R13, UR13, R14, 0x2, P1 ;  /* 0x0000000d0d0d7c11 */ /* 0x000fe400088f140e */
[----:B------:R-:W-:-:S07]  /*1060*/  LEA.HI.X R11, R6, UR9, R11, 0x2, P2 ;  /* 0x00000009060b7c11 */ /* 0x000fce00090f140b */
[----:B------:R-:W-:Y:S05]  /*1070*/  @P0 BRA `(.L_x_23) ;  /* 0x0000000000500947 */ /* 0x000fea0003800000 */
        /* <DEDUP_REMOVED lines=18> */
.L_x_25:
[----:B------:R-:W-:Y:S05]  /*11a0*/  BSYNC.RECONVERGENT B3 ;  /* 0x0000000000037941 */ /* 0x000fea0003800200 */
.L_x_24:
[----:B------:R0:W-:Y:S02]  /*11b0*/  REDG.E.ADD.F32.FTZ.RN.STRONG.GPU desc[UR16][R10.64+0x10], R6 ;  /* 0x000010060a0079a6 */ /* 0x0001e4000c12f310 */
.L_x_23:
[----:B------:R-:W-:Y:S05]  /*11c0*/  BSYNC.RECONVERGENT B2 ;  /* 0x0000000000027941 */ /* 0x000fea0003800200 */
.L_x_22:
[----:B------:R-:W-:Y:S01]  /*11d0*/  ISETP.LT.OR P4, PT, R16, -0x2, !P4 ;  /* 0xfffffffe1000780c */ /* 0x000fe20006781670 */
[----:B------:R-:W-:Y:S03]  /*11e0*/  BSSY.RECONVERGENT B2, `(.L_x_26) ;  /* 0x0000017000027945 */ /* 0x000fe60003800200 */
[----:B------:R-:W-:-:S13]  /*11f0*/  ISETP.GE.OR P4, PT, R23, UR4, P4 ;  /* 0x0000000417007c0c */ /* 0x000fda000a786670 */
[----:B------:R-:W-:Y:S05]  /*1200*/  @P4 BRA `(.L_x_27) ;  /* 0x0000000000504947 */ /* 0x000fea0003800000 */
[----:B------:R-:W2:Y:S04]  /*1210*/  LDG.E.CONSTANT R13, desc[UR16][R12.64+0x14] ;  /* 0x000014100c0d7981 */ /* 0x000ea8000c1e9900 */
[----:B------:R-:W3:Y:S01]  /*1220*/  LDG.E.CONSTANT R21, desc[UR16][R8.64] ;  /* 0x0000001008157981 */ /* 0x000ee2000c1e9900 */
[----:B------:R-:W-:Y:S01]  /*1230*/  FFMA R17, RZ, R4, R3 ;  /* 0x00000004ff117223 */ /* 0x000fe20000000003 */
[----:B------:R-:W-:Y:S03]  /*1240*/  BSSY.RECONVERGENT B3, `(.L_x_28) ;  /* 0x000000f000037945 */ /* 0x000fe60003800200 */
[----:B------:R-:W-:-:S04]  /*1250*/  FMUL R22, R17, R22 ;  /* 0x0000001611167220 */ /* 0x000fc80000400000 */
[----:B------:R-:W-:Y:S01]  /*1260*/  FMUL R22, R22, 0.0099999997764825820923 ;  /* 0x3c23d70a16167820 */ /* 0x000fe20000400000 */
[----:B--2---:R-:W1:Y:S03]  /*1270*/  MUFU.RCP R0, R13 ;  /* 0x0000000d00007308 */ /* 0x004e660000001000 */
[----:B---3--:R-:W-:-:S05]  /*1280*/  FMUL R28, R21, R22 ;  /* 0x00000016151c7220 */ /* 0x008fca0000400000 */
[----:B------:R-:W2:Y:S01]  /*1290*/  FCHK P0, R28, R13 ;  /* 0x0000000d1c007302 */ /* 0x000ea20000000000 */
[----:B-1----:R-:W-:-:S04]  /*12a0*/  FFMA R17, -R13, R0, 1 ;  /* 0x3f8000000d117423 */ /* 0x002fc80000000100 */
[----:B------:R-:W-:-:S04]  /*12b0*/  FFMA R17, R0, R17, R0 ;  /* 0x0000001100117223 */ /* 0x000fc80000000000 */
[----:B------:R-:W-:-:S04]  /*12c0*/  FFMA R0, R28, R17, RZ ;  /* 0x000000111c007223 */ /* 0x000fc800000000ff */
[----:B0-----:R-:W-:-:S04]  /*12d0*/  FFMA R6, -R13, R0, R28 ;  /* 0x000000000d067223 */ /* 0x001fc8000000011c */
[----:B------:R-:W-:Y:S01]  /*12e0*/  FFMA R6, R17, R6, R0 ;  /* 0x0000000611067223 */ /* 0x000fe20000000000 */
[----:B--2---:R-:W-:Y:S06]  /*12f0*/  @!P0 BRA `(.L_x_29) ;  /* 0x00000000000c8947 */ /* 0x004fec0003800000 */
[----:B------:R-:W-:Y:S01]  /*1300*/  IMAD.MOV.U32 R6, RZ, RZ, R13 ;  /* 0x000000ffff067224 */ /* 0x000fe200078e000d */
[----:B------:R-:W-:-:S07]  /*1310*/  MOV R14, 0x1330 ;  /* 0x00001330000e7802 */ /* 0x000fce0000000f00 */
[----:B------:R-:W-:Y:S05]  /*1320*/  CALL.REL.NOINC `($__internal_0_$__cuda_sm3x_div_rn_noftz_f32_slowpath) ;  /* 0x0000000400107944 */ /* 0x000fea0003c00000 */
.L_x_29:
[----:B------:R-:W-:Y:S05]  /*1330*/  BSYNC.RECONVERGENT B3 ;  /* 0x0000000000037941 */ /* 0x000fea0003800200 */
.L_x_28:
[----:B------:R1:W-:Y:S02]  /*1340*/  REDG.E.ADD.F32.FTZ.RN.STRONG.GPU desc[UR16][R10.64+0x14], R6 ;  /* 0x000014060a0079a6 */ /* 0x0003e4000c12f310 */
.L_x_27:
[----:B------:R-:W-:Y:S05]  /*1350*/  BSYNC.RECONVERGENT B2 ;  /* 0x0000000000027941 */ /* 0x000fea0003800200 */
.L_x_26:
[----:B------:R-:W2:Y:S01]  /*1360*/  LDCU UR5, c[0x0][0x3a8] ;  /* 0x00007500ff0577ac */ /* 0x000ea20008000800 */
[----:B------:R-:W-:Y:S01]  /*1370*/  ISETP.GT.AND P3, PT, R15, -0x3, P3 ;  /* 0xfffffffd0f00780c */ /* 0x000fe20001f64270 */
[----:B------:R-:W-:Y:S01]  /*1380*/  BSSY.RECONVERGENT B2, `(.L_x_30) ;  /* 0x0000026000027945 */ /* 0x000fe20003800200 */
[----:B------:R-:W-:Y:S01]  /*1390*/  FMUL R2, R2, R5 ;  /* 0x0000000502027220 */ /* 0x000fe20000400000 */
[----:B------:R-:W3:Y:S01]  /*13a0*/  LDCU.64 UR6, c[0x0][0x398] ;  /* 0x00007300ff0677ac */ /* 0x000ee20008000a00 */
[----:B------:R-:W-:Y:S01]  /*13b0*/  ISETP.LT.AND P3, PT, R26, UR10, P3 ;  /* 0x0000000a1a007c0c */ /* 0x000fe20009f61270 */
[----:B------:R-:W4:Y:S03]  /*13c0*/  LDCU.64 UR8, c[0x0][0x380] ;  /* 0x00007000ff0877ac */ /* 0x000f260008000a00 */
[----:B------:R-:W-:-:S04]  /*13d0*/  ISETP.LT.OR P0, PT, R16, -0x1, !P3 ;  /* 0xffffffff1000780c */ /* 0x000fc80005f01670 */
[----:B------:R-:W-:Y:S01]  /*13e0*/  ISETP.GE.OR P0, PT, R20, UR4, P0 ;  /* 0x0000000414007c0c */ /* 0x000fe20008706670 */
[----:B--2---:R-:W-:Y:S01]  /*13f0*/  VIADD R7, R7, UR5 ;  /* 0x0000000507077c36 */ /* 0x004fe20008000000 */
[----:B------:R-:W-:-:S04]  /*1400*/  IADD3 R19, PT, PT, R19, UR5, RZ ;  /* 0x0000000513137c10 */ /* 0x000fc8000fffe0ff */
[C---:B01----:R-:W-:Y:S02]  /*1410*/  IADD3 R6, P1, PT, R16.reuse, R19, RZ ;  /* 0x0000001310067210 */ /* 0x043fe40007f3e0ff */
[----:B------:R-:W-:Y:S02]  /*1420*/  IADD3 R0, P2, PT, R16, R7, RZ ;  /* 0x0000000710007210 */ /* 0x000fe40007f5e0ff */
[-C--:B------:R-:W-:Y:S02]  /*1430*/  LEA.HI.X.SX32 R19, R19, R18.reuse, 0x1, P1 ;  /* 0x0000001213137211 */ /* 0x080fe400008f0eff */
[----:B------:R-:W-:Y:S02]  /*1440*/  LEA.HI.X.SX32 R7, R7, R18, 0x1, P2 ;  /* 0x0000001207077211 */ /* 0x000fe400010f0eff */
[----:B---3--:R-:W-:Y:S02]  /*1450*/  LEA R12, P1, R6, UR6, 0x2 ;  /* 0x00000006060c7c11 */ /* 0x008fe4000f8210ff */
[----:B----4-:R-:W-:-:S02]  /*1460*/  LEA R10, P2, R0, UR8, 0x2 ;  /* 0x00000008000a7c11 */ /* 0x010fc4000f8410ff */
        /* <DEDUP_REMOVED lines=21> */
.L_x_33:
[----:B------:R-:W-:Y:S05]  /*15c0*/  BSYNC.RECONVERGENT B3 ;  /* 0x0000000000037941 */ /* 0x000fea0003800200 */
.L_x_32:
[----:B------:R0:W-:Y:S02]  /*15d0*/  REDG.E.ADD.F32.FTZ.RN.STRONG.GPU desc[UR16][R10.64+0x10], R6 ;  /* 0x000010060a0079a6 */ /* 0x0001e4000c12f310 */
.L_x_31:
[----:B------:R-:W-:Y:S05]  /*15e0*/  BSYNC.RECONVERGENT B2 ;  /* 0x0000000000027941 */ /* 0x000fea0003800200 */
.L_x_30:
[----:B------:R-:W-:-:S04]  /*15f0*/  ISETP.LT.OR P3, PT, R16, -0x2, !P3 ;  /* 0xfffffffe1000780c */ /* 0x000fc80005f61670 */
[----:B------:R-:W-:-:S13]  /*1600*/  ISETP.GE.OR P3, PT, R23, UR4, P3 ;  /* 0x0000000417007c0c */ /* 0x000fda0009f66670 */
[----:B------:R-:W-:Y:S05]  /*1610*/  @P3 EXIT ;  /* 0x000000000000394d */ /* 0x000fea0003800000 */
        /* <DEDUP_REMOVED lines=12> */
[----:B------:R-:W-:-:S04]  /*16e0*/  FFMA R2, -R13, R0, R28 ;  /* 0x000000000d027223 */ /* 0x000fc8000000011c */
[----:B0-----:R-:W-:Y:S01]  /*16f0*/  FFMA R6, R3, R2, R0 ;  /* 0x0000000203067223 */ /* 0x001fe20000000000 */
[----:B--2---:R-:W-:Y:S06]  /*1700*/  @!P0 BRA `(.L_x_35) ;  /* 0x00000000000c8947 */ /* 0x004fec0003800000 */
[----:B------:R-:W-:Y:S01]  /*1710*/  IMAD.MOV.U32 R6, RZ, RZ, R13 ;  /* 0x000000ffff067224 */ /* 0x000fe200078e000d */
[----:B------:R-:W-:-:S07]  /*1720*/  MOV R14, 0x1740 ;  /* 0x00001740000e7802 */ /* 0x000fce0000000f00 */
[----:B------:R-:W-:Y:S05]  /*1730*/  CALL.REL.NOINC `($__internal_0_$__cuda_sm3x_div_rn_noftz_f32_slowpath) ;  /* 0x00000000000c7944 */ /* 0x000fea0003c00000 */
.L_x_35:
[----:B------:R-:W-:Y:S05]  /*1740*/  BSYNC.RECONVERGENT B2 ;  /* 0x0000000000027941 */ /* 0x000fea0003800200 */
.L_x_34:
[----:B------:R-:W-:Y:S01]  /*1750*/  REDG.E.ADD.F32.FTZ.RN.STRONG.GPU desc[UR16][R10.64+0x14], R6 ;  /* 0x000014060a0079a6 */ /* 0x000fe2000c12f310 */
[----:B------:R-:W-:Y:S05]  /*1760*/  EXIT ;  /* 0x000000000000794d */ /* 0x000fea0003800000 */
        .weak           $__internal_0_$__cuda_sm3x_div_rn_noftz_f32_slowpath
        .type           $__internal_0_$__cuda_sm3x_div_rn_noftz_f32_slowpath,@function
        .size           $__internal_0_$__cuda_sm3x_div_rn_noftz_f32_slowpath,(.L_x_82 - $__internal_0_$__cuda_sm3x_div_rn_noftz_f32_slowpath)
$__internal_0_$__cuda_sm3x_div_rn_noftz_f32_slowpath:
[----:B------:R-:W-:Y:S01]  /*1770*/  SHF.R.U32.HI R24, RZ, 0x17, R6 ;  /* 0x00000017ff187819 */ /* 0x000fe20000011606 */
[----:B------:R-:W-:Y:S01]  /*1780*/  BSSY.RECONVERGENT B0, `(.L_x_36) ;  /* 0x0000062000007945 */ /* 0x000fe20003800200 */
[----:B------:R-:W-:Y:S02]  /*1790*/  SHF.R.U32.HI R29, RZ, 0x17, R28 ;  /* 0x00000017ff1d7819 */ /* 0x000fe4000001161c */
[----:B------:R-:W-:Y:S02]  /*17a0*/  LOP3.LUT R24, R24, 0xff, RZ, 0xc0, !PT ;  /* 0x000000ff18187812 */ /* 0x000fe400078ec0ff */
[----:B------:R-:W-:Y:S02]  /*17b0*/  LOP3.LUT R29, R29, 0xff, RZ, 0xc0, !PT ;  /* 0x000000ff1d1d7812 */ /* 0x000fe400078ec0ff */
[----:B------:R-:W-:-:S03]  /*17c0*/  IADD3 R27, PT, PT, R24, -0x1, RZ ;  /* 0xffffffff181b7810 */ /* 0x000fc60007ffe0ff */
[----:B------:R-:W-:Y:S01]  /*17d0*/  VIADD R30, R29, 0xffffffff ;  /* 0xffffffff1d1e7836 */ /* 0x000fe20000000000 */
[----:B------:R-:W-:-:S04]  /*17e0*/  ISETP.GT.U32.AND P0, PT, R27, 0xfd, PT ;  /* 0x000000fd1b00780c */ /* 0x000fc80003f04070 */
[----:B------:R-:W-:-:S13]  /*17f0*/  ISETP.GT.U32.OR P0, PT, R30, 0xfd, P0 ;  /* 0x000000fd1e00780c */ /* 0x000fda0000704470 */
[----:B------:R-:W-:Y:S01]  /*1800*/  @!P0 MOV R25, RZ ;  /* 0x000000ff00198202 */ /* 0x000fe20000000f00 */
[----:B------:R-:W-:Y:S06]  /*1810*/  @!P0 BRA `(.L_x_37) ;  /* 0x00000000005c8947 */ /* 0x000fec0003800000 */
[----:B------:R-:W-:Y:S02]  /*1820*/  FSETP.GTU.FTZ.AND P0, PT, |R28|, +INF , PT ;  /* 0x7f8000001c00780b */ /* 0x000fe40003f1c200 */
[----:B------:R-:W-:-:S04]  /*1830*/  FSETP.GTU.FTZ.AND P1, PT, |R6|, +INF , PT ;  /* 0x7f8000000600780b */ /* 0x000fc80003f3c200 */
[----:B------:R-:W-:-:S13]  /*1840*/  PLOP3.LUT P0, PT, P0, P1, PT, 0xf8, 0x8f ;  /* 0x00000000008f781c */ /* 0x000fda0000703f70 */
[----:B------:R-:W-:Y:S05]  /*1850*/  @P0 BRA `(.L_x_38) ;  /* 0x00000004004c0947 */ /* 0x000fea0003800000 */
[----:B------:R-:W-:-:S13]  /*1860*/  LOP3.LUT P0, RZ, R6, 0x7fffffff, R28, 0xc8, !PT ;  /* 0x7fffffff06ff7812 */ /* 0x000fda000780c81c */
[----:B------:R-:W-:Y:S05]  /*1870*/  @!P0 BRA `(.L_x_39) ;  /* 0x00000004003c8947 */ /* 0x000fea0003800000 */
[----:B------:R-:W-:Y:S02]  /*1880*/  FSETP.NEU.FTZ.AND P1, PT, |R28|, +INF , PT ;  /* 0x7f8000001c00780b */ /* 0x000fe40003f3d200 */
[----:B------:R-:W-:Y:S02]  /*1890*/  FSETP.NEU.FTZ.AND P0, PT, |R6|, +INF , PT ;  /* 0x7f8000000600780b */ /* 0x000fe40003f1d200 */
[----:B------:R-:W-:-:S11]  /*18a0*/  FSETP.NEU.FTZ.AND P5, PT, |R28|, +INF , PT ;  /* 0x7f8000001c00780b */ /* 0x000fd60003fbd200 */
[----:B------:R-:W-:Y:S05]  /*18b0*/  @!P0 BRA !P1, `(.L_x_39) ;  /* 0x00000004002c8947 */ /* 0x000fea0004800000 */
[----:B------:R-:W-:-:S04]  /*18c0*/  LOP3.LUT P1, RZ, R28, 0x7fffffff, RZ, 0xc0, !PT ;  /* 0x7fffffff1cff7812 */ /* 0x000fc8000782c0ff */
[----:B------:R-:W-:-:S13]  /*18d0*/  PLOP3.LUT P1, PT, P0, P1, PT, 0x2f, 0xf2 ;  /* 0x0000000000f2781c */ /* 0x000fda0000722577 */
[----:B------:R-:W-:Y:S05]  /*18e0*/  @P1 BRA `(.L_x_40) ;  /* 0x0000000400181947 */ /* 0x000fea0003800000 */
[----:B------:R-:W-:-:S04]  /*18f0*/  LOP3.LUT P0, RZ, R6, 0x7fffffff, RZ, 0xc0, !PT ;  /* 0x7fffffff06ff7812 */ /* 0x000fc8000780c0ff */
[----:B------:R-:W-:-:S13]  /*1900*/  PLOP3.LUT P0, PT, P5, P0, PT, 0x2f, 0xf2 ;  /* 0x0000000000f2781c */ /* 0x000fda0002f00577 */
[----:B------:R-:W-:Y:S05]  /*1910*/  @P0 BRA `(.L_x_41) ;  /* 0x0000000400000947 */ /* 0x000fea0003800000 */
[----:B------:R-:W-:Y:S02]  /*1920*/  ISETP.GE.AND P0, PT, R30, RZ, PT ;  /* 0x000000ff1e00720c */ /* 0x000fe40003f06270 */
[----:B------:R-:W-:-:S11]  /*1930*/  ISETP.GE.AND P1, PT, R27, RZ, PT ;  /* 0x000000ff1b00720c */ /* 0x000fd60003f26270 */
[----:B------:R-:W-:Y:S01]  /*1940*/  @P0 IMAD.MOV.U32 R25, RZ, RZ, RZ ;  /* 0x000000ffff190224 */ /* 0x000fe200078e00ff */
[----:B------:R-:W-:Y:S01]  /*1950*/  @!P0 MOV R25, 0xffffffc0 ;  /* 0xffffffc000198802 */ /* 0x000fe20000000f00 */
[----:B------:R-:W-:Y:S01]  /*1960*/  @!P0 FFMA R28, R28, 1.84467440737095516160e+19, RZ ;  /* 0x5f8000001c1c8823 */ /* 0x000fe200000000ff */
[----:B------:R-:W-:-:S03]  /*1970*/  @!P1 FFMA R6, R6, 1.84467440737095516160e+19, RZ ;  /* 0x5f80000006069823 */ /* 0x000fc600000000ff */
[----:B------:R-:W-:-:S07]  /*1980*/  @!P1 VIADD R25, R25, 0x40 ;  /* 0x0000004019199836 */ /* 0x000fce0000000000 */
.L_x_37:
[----:B------:R-:W-:Y:S01]  /*1990*/  LEA R27, R24, 0xc0800000, 0x17 ;  /* 0xc0800000181b7811 */ /* 0x000fe200078eb8ff */
[----:B------:R-:W-:Y:S01]  /*19a0*/  BSSY.RECONVERGENT B1, `(.L_x_42) ;  /* 0x0000036000017945 */ /* 0x000fe20003800200 */
[----:B------:R-:W-:Y:S02]  /*19b0*/  IADD3 R29, PT, PT, R29, -0x7f, RZ ;  /* 0xffffff811d1d7810 */ /* 0x000fe40007ffe0ff */
[----:B------:R-:W-:-:S03]  /*19c0*/  IADD3 R32, PT, PT, -R27, R6, RZ ;  /* 0x000000061b207210 */ /* 0x000fc60007ffe1ff */
[----:B------:R-:W-:Y:S01]  /*19d0*/  IMAD R6, R29, -0x800000, R28 ;  /* 0xff8000001d067824 */ /* 0x000fe200078e021c */
[----:B------:R-:W0:Y:S01]  /*19e0*/  MUFU.RCP R30, R32 ;  /* 0x00000020001e7308 */ /* 0x000e220000001000 */
[----:B------:R-:W-:-:S04]  /*19f0*/  FADD.FTZ R27, -R32, -RZ ;  /* 0x800000ff201b7221 */ /* 0x000fc80000010100 */
[----:B0-----:R-:W-:-:S04]  /*1a00*/  FFMA R31, R30, R27, 1 ;  /* 0x3f8000001e1f7423 */ /* 0x001fc8000000001b */
[----:B------:R-:W-:-:S04]  /*1a10*/  FFMA R31, R30, R31, R30 ;  /* 0x0000001f1e1f7223 */ /* 0x000fc8000000001e */
[----:B------:R-:W-:-:S04]  /*1a20*/  FFMA R28, R6, R31, RZ ;  /* 0x0000001f061c7223 */ /* 0x000fc800000000ff */
[----:B------:R-:W-:-:S04]  /*1a30*/  FFMA R30, R27, R28, R6 ;  /* 0x0000001c1b1e7223 */ /* 0x000fc80000000006 */
[----:B------:R-:W-:Y:S01]  /*1a40*/  FFMA R30, R31, R30, R28 ;  /* 0x0000001e1f1e7223 */ /* 0x000fe2000000001c */
[----:B------:R-:W-:-:S03]  /*1a50*/  IADD3 R28, PT, PT, R29, 0x7f, -R24 ;  /* 0x0000007f1d1c7810 */ /* 0x000fc60007ffe818 */
[----:B------:R-:W-:Y:S02]  /*1a60*/  FFMA R27, R27, R30, R6 ;  /* 0x0000001e1b1b7223 */ /* 0x000fe40000000006 */
[----:B------:R-:W-:Y:S02]  /*1a70*/  IMAD.IADD R25, R28, 0x1, R25 ;  /* 0x000000011c197824 */ /* 0x000fe400078e0219 */
[----:B------:R-:W-:-:S05]  /*1a80*/  FFMA R6, R31, R27, R30 ;  /* 0x0000001b1f067223 */ /* 0x000fca000000001e */
[----:B------:R-:W-:-:S04]  /*1a90*/  SHF.R.U32.HI R24, RZ, 0x17, R6 ;  /* 0x00000017ff187819 */ /* 0x000fc80000011606 */
[----:B------:R-:W-:-:S04]  /*1aa0*/  LOP3.LUT R24, R24, 0xff, RZ, 0xc0, !PT ;  /* 0x000000ff18187812 */ /* 0x000fc800078ec0ff */
[----:B------:R-:W-:-:S04]  /*1ab0*/  IADD3 R24, PT, PT, R24, R25, RZ ;  /* 0x0000001918187210 */ /* 0x000fc80007ffe0ff */
[----:B------:R-:W-:-:S04]  /*1ac0*/  IADD3 R28, PT, PT, R24, -0x1, RZ ;  /* 0xffffffff181c7810 */ /* 0x000fc80007ffe0ff */
[----:B------:R-:W-:-:S13]  /*1ad0*/  ISETP.GE.U32.AND P0, PT, R28, 0xfe, PT ;  /* 0x000000fe1c00780c */ /* 0x000fda0003f06070 */
[----:B------:R-:W-:Y:S05]  /*1ae0*/  @!P0 BRA `(.L_x_43) ;  /* 0x0000000000808947 */ /* 0x000fea0003800000 */
[----:B------:R-:W-:-:S13]  /*1af0*/  ISETP.GT.AND P0, PT, R24, 0xfe, PT ;  /* 0x000000fe1800780c */ /* 0x000fda0003f04270 */
[----:B------:R-:W-:Y:S05]  /*1b00*/  @P0 BRA `(.L_x_44) ;  /* 0x00000000006c0947 */ /* 0x000fea0003800000 */
[----:B------:R-:W-:-:S13]  /*1b10*/  ISETP.GE.AND P0, PT, R24, 0x1, PT ;  /* 0x000000011800780c */ /* 0x000fda0003f06270 */
[----:B------:R-:W-:Y:S05]  /*1b20*/  @P0 BRA `(.L_x_45) ;  /* 0x0000000000740947 */ /* 0x000fea0003800000 */
[----:B------:R-:W-:Y:S02]  /*1b30*/  ISETP.GE.AND P0, PT, R24, -0x18, PT ;  /* 0xffffffe81800780c */ /* 0x000fe40003f06270 */
[----:B------:R-:W-:-:S11]  /*1b40*/  LOP3.LUT R6, R6, 0x80000000, RZ, 0xc0, !PT ;  /* 0x8000000006067812 */ /* 0x000fd600078ec0ff */
[----:B------:R-:W-:Y:S05]  /*1b50*/  @!P0 BRA `(.L_x_45) ;  /* 0x0000000000688947 */ /* 0x000fea0003800000 */
[CCC-:B------:R-:W-:Y:S01]  /*1b60*/  FFMA.RZ R25, R31.reuse, R27.reuse, R30.reuse ;  /* 0x0000001b1f197223 */ /* 0x1c0fe2000000c01e */
[CCC-:B------:R-:W-:Y:S01]  /*1b70*/  FFMA.RP R28, R31.reuse, R27.reuse, R30.reuse ;  /* 0x0000001b1f1c7223 */ /* 0x1c0fe2000000801e */
[----:B------:R-:W-:Y:S01]  /*1b80*/  FFMA.RM R31, R31, R27, R30 ;  /* 0x0000001b1f1f7223 */ /* 0x000fe2000000401e */
[C---:B------:R-:W-:Y:S01]  /*1b90*/  VIADD R27, R24.reuse, 0x20 ;  /* 0x00000020181b7836 */ /* 0x040fe20000000000 */
[C---:B------:R-:W-:Y:S02]  /*1ba0*/  ISETP.NE.AND P0, PT, R24.reuse, RZ, PT ;  /* 0x000000ff1800720c */ /* 0x040fe40003f05270 */
[----:B------:R-:W-:Y:S02]  /*1bb0*/  LOP3.LUT R25, R25, 0x7fffff, RZ, 0xc0, !PT ;  /* 0x007fffff19197812 */ /* 0x000fe400078ec0ff */
[----:B------:R-:W-:Y:S02]  /*1bc0*/  ISETP.NE.AND P1, PT, R24, RZ, PT ;  /* 0x000000ff1800720c */ /* 0x000fe40003f25270 */
[----:B------:R-:W-:-:S02]  /*1bd0*/  LOP3.LUT R30, R25, 0x800000, RZ, 0xfc, !PT ;  /* 0x00800000191e7812 */ /* 0x000fc400078efcff */
[----:B------:R-:W-:Y:S02]  /*1be0*/  IADD3 R24, PT, PT, -R24, RZ, RZ ;  /* 0x000000ff18187210 */ /* 0x000fe40007ffe1ff */
[----:B------:R-:W-:Y:S02]  /*1bf0*/  SHF.L.U32 R27, R30, R27, RZ ;  /* 0x0000001b1e1b7219 */ /* 0x000fe400000006ff */
[----:B------:R-:W-:Y:S02]  /*1c00*/  FSETP.NEU.FTZ.AND P2, PT, R28, R31, PT ;  /* 0x0000001f1c00720b */ /* 0x000fe40003f5d000 */
[----:B------:R-:W-:Y:S02]  /*1c10*/  SEL R25, R24, RZ, P0 ;  /* 0x000000ff18197207 */ /* 0x000fe40000000000 */
[----:B------:R-:W-:Y:S02]  /*1c20*/  ISETP.NE.AND P1, PT, R27, RZ, P1 ;  /* 0x000000ff1b00720c */ /* 0x000fe40000f25270 */
[----:B------:R-:W-:-:S02]  /*1c30*/  SHF.R.U32.HI R27, RZ, R25, R30 ;  /* 0x00000019ff1b7219 */ /* 0x000fc4000001161e */
[----:B------:R-:W-:Y:S02]  /*1c40*/  PLOP3.LUT P1, PT, P2, P1, PT, 0xf8, 0x8f ;  /* 0x00000000008f781c */ /* 0x000fe40001723f70 */
[----:B------:R-:W-:Y:S02]  /*1c50*/  SHF.R.U32.HI R25, RZ, 0x1, R27 ;  /* 0x00000001ff197819 */ /* 0x000fe4000001161b */
[----:B------:R-:W-:-:S04]  /*1c60*/  SEL R24, RZ, 0x1, !P1 ;  /* 0x00000001ff187807 */ /* 0x000fc80004800000 */
[----:B------:R-:W-:-:S04]  /*1c70*/  LOP3.LUT R24, R24, 0x1, R25, 0xf8, !PT ;  /* 0x0000000118187812 */ /* 0x000fc800078ef819 */
[----:B------:R-:W-:-:S04]  /*1c80*/  LOP3.LUT R24, R24, R27, RZ, 0xc0, !PT ;  /* 0x0000001b18187212 */ /* 0x000fc800078ec0ff */
[----:B------:R-:W-:-:S04]  /*1c90*/  IADD3 R25, PT, PT, R25, R24, RZ ;  /* 0x0000001819197210 */ /* 0x000fc80007ffe0ff */
[----:B------:R-:W-:Y:S01]  /*1ca0*/  LOP3.LUT R6, R25, R6, RZ, 0xfc, !PT ;  /* 0x0000000619067212 */ /* 0x000fe200078efcff */
[----:B------:R-:W-:Y:S06]  /*1cb0*/  BRA `(.L_x_45) ;  /* 0x0000000000107947 */ /* 0x000fec0003800000 */
.L_x_44:
[----:B------:R-:W-:-:S04]  /*1cc0*/  LOP3.LUT R6, R6, 0x80000000, RZ, 0xc0, !PT ;  /* 0x8000000006067812 */ /* 0x000fc800078ec0ff */
[----:B------:R-:W-:Y:S01]  /*1cd0*/  LOP3.LUT R6, R6, 0x7f800000, RZ, 0xfc, !PT ;  /* 0x7f80000006067812 */ /* 0x000fe200078efcff */
[----:B------:R-:W-:Y:S06]  /*1ce0*/  BRA `(.L_x_45) ;  /* 0x0000000000047947 */ /* 0x000fec0003800000 */
.L_x_43:
[----:B------:R-:W-:-:S07]  /*1cf0*/  IMAD R6, R25, 0x800000, R6 ;  /* 0x0080000019067824 */ /* 0x000fce00078e0206 */
.L_x_45:
[----:B------:R-:W-:Y:S05]  /*1d00*/  BSYNC.RECONVERGENT B1 ;  /* 0x0000000000017941 */ /* 0x000fea0003800200 */
.L_x_42:
[----:B------:R-:W-:Y:S05]  /*1d10*/  BRA `(.L_x_46) ;  /* 0x0000000000207947 */ /* 0x000fea0003800000 */
.L_x_41:
[----:B------:R-:W-:-:S04]  /*1d20*/  LOP3.LUT R6, R6, 0x80000000, R28, 0x48, !PT ;  /* 0x8000000006067812 */ /* 0x000fc800078e481c */
[----:B------:R-:W-:Y:S01]  /*1d30*/  LOP3.LUT R6, R6, 0x7f800000, RZ, 0xfc, !PT ;  /* 0x7f80000006067812 */ /* 0x000fe200078efcff */
[----:B------:R-:W-:Y:S06]  /*1d40*/  BRA `(.L_x_46) ;  /* 0x0000000000147947 */ /* 0x000fec0003800000 */
.L_x_40:
[----:B------:R-:W-:Y:S01]  /*1d50*/  LOP3.LUT R6, R6, 0x80000000, R28, 0x48, !PT ;  /* 0x8000000006067812 */ /* 0x000fe200078e481c */
[----:B------:R-:W-:Y:S06]  /*1d60*/  BRA `(.L_x_46) ;  /* 0x00000000000c7947 */ /* 0x000fec0003800000 */
.L_x_39:
[----:B------:R-:W0:Y:S01]  /*1d70*/  MUFU.RSQ R6, -QNAN ;  /* 0xffc0000000067908 */ /* 0x000e220000001400 */
[----:B------:R-:W-:Y:S05]  /*1d80*/  BRA `(.L_x_46) ;  /* 0x0000000000047947 */ /* 0x000fea0003800000 */
.L_x_38:
[----:B------:R-:W-:-:S07]  /*1d90*/  FADD.FTZ R6, R28, R6 ;  /* 0x000000061c067221 */ /* 0x000fce0000010000 */
.L_x_46:
[----:B------:R-:W-:Y:S05]  /*1da0*/  BSYNC.RECONVERGENT B0 ;  /* 0x0000000000007941 */ /* 0x000fea0003800200 */
.L_x_36:
[----:B------:R-:W-:Y:S01]  /*1db0*/  HFMA2 R25, -RZ, RZ, 0, 0 ;  /* 0x00000000ff197431 */ /* 0x000fe200000001ff */
[----:B------:R-:W-:-:S04]  /*1dc0*/  MOV R24, R14 ;  /* 0x0000000e00187202 */ /* 0x000fc80000000f00 */
[----:B0-----:R-:W-:Y:S05]  /*1dd0*/  RET.REL.NODEC R24 `(_Z13source_kernelPfPKfS1_S1_iiiiiiffffff) ;  /* 0xffffffe018887950 */ /* 0x001fea0003c3ffff */
.L_x_47:
[----:B------:R-:W-:-:S00]  /*1de0*/  BRA `(.L_x_47) ;  /* 0xfffffffc00fc7947 */ /* 0x000fc0000383ffff */
[----:B------:R-:W-:-:S00]  /*1df0*/  NOP ;  /* 0x0000000000007918 */ /* 0x000fc00000000000 */
        /* <DEDUP_REMOVED lines=8> */
.L_x_82:


//--------------------- .text._Z35wave_kernel_temporal_blocking_1stepPfPKfiiiffffiiii --------------------------
	.section	.text._Z35wave_kernel_temporal_blocking_1stepPfPKfiiiffffiiii,"ax",@progbits
	.align	128
        .global         _Z35wave_kernel_temporal_blocking_1stepPfPKfiiiffffiiii
        .type           _Z35wave_kernel_temporal_blocking_1stepPfPKfiiiffffiiii,@function
        .size           _Z35wave_kernel_temporal_blocking_1stepPfPKfiiiffffiiii,(.L_x_84 - _Z35wave_kernel_temporal_blocking_1stepPfPKfiiiffffiiii)
        .other          _Z35wave_kernel_temporal_blocking_1stepPfPKfiiiffffiiii,@"STO_CUDA_ENTRY STV_DEFAULT"
_Z35wave_kernel_temporal_blocking_1stepPfPKfiiiffffiiii:
.text._Z35wave_kernel_temporal_blocking_1stepPfPKfiiiffffiiii:
[----:B------:R-:W-:Y:S01]  /*0000*/  LDC R1, c[0x0][0x37c] ;  /* 0x0000df00ff017b82 */ /* 0x000fe20000000800 */
[----:B------:R-:W0:Y:S01]  /*0010*/  S2R R11, SR_TID.Z ;  /* 0x00000000000b7919 */ /* 0x000e220000002300 */
[----:B------:R-:W1:Y:S01]  /*0020*/  LDCU.64 UR12, c[0x0][0x358] ;  /* 0x00006b00ff0c77ac */ /* 0x000e620008000a00 */
[----:B------:R-:W-:Y:S01]  /*0030*/  BSSY.RECONVERGENT B0, `(.L_x_48) ;  /* 0x0000076000007945 */ /* 0x000fe20003800200 */
[----:B------:R-:W2:Y:S01]  /*0040*/  S2R R3, SR_TID.X ;  /* 0x0000000000037919 */ /* 0x000ea20000002100 */
[----:B0-----:R-:W-:-:S13]  /*0050*/  ISETP.GT.U32.AND P0, PT, R11, 0x9, PT ;  /* 0x000000090b00780c */ /* 0x001fda0003f04070 */
[----:B-12---:R-:W-:Y:S05]  /*0060*/  @P0 BRA `(.L_x_49) ;  /* 0x0000000400c80947 */ /* 0x006fea0003800000 */
[----:B------:R-:W0:Y:S01]  /*0070*/  S2R R9, SR_CTAID.X ;  /* 0x0000000000097919 */ /* 0x000e220000002500 */
[----:B------:R-:W1:Y:S01]  /*0080*/  LDC.64 R4, c[0x0][0x3b0] ;  /* 0x0000ec00ff047b82 */ /* 0x000e620000000a00 */
[----:B------:R-:W2:Y:S01]  /*0090*/  LDCU UR10, c[0x0][0x3ac] ;  /* 0x00007580ff0a77ac */ /* 0x000ea20008000800 */
[----:B------:R-:W3:Y:S01]  /*00a0*/  S2R R12, SR_CTAID.Z ;  /* 0x00000000000c7919 */ /* 0x000ee20000002700 */
[----:B------:R-:W4:Y:S05]  /*00b0*/  LDCU UR11, c[0x0][0x398] ;  /* 0x00007300ff0b77ac */ /* 0x000f2a0008000800 */
[----:B------:R-:W5:Y:S08]  /*00c0*/  LDC.64 R6, c[0x0][0x390] ;  /* 0x0000e400ff067b82 */ /* 0x000f700000000a00 */
[----:B------:R-:W4:Y:S01]  /*00d0*/  S2UR UR9, SR_CTAID.Y ;  /* 0x00000000000979c3 */ /* 0x000f220000002600 */
[----:B--2---:R-:W-:-:S02]  /*00e0*/  UIADD3 UR8, UPT, UPT, UR10, 0x2, URZ ;  /* 0x000000020a087890 */ /* 0x004fc4000fffe0ff */
[----:B------:R-:W-:Y:S02]  /*00f0*/  UIMAD.WIDE UR6, UR10, 0x55555556, URZ ;  /* 0x555555560a0678a5 */ /* 0x000fe4000f8e02ff */
[----:B------:R-:W-:-:S03]  /*0100*/  UIMAD.WIDE UR4, UR8, 0x55555556, URZ ;  /* 0x55555556080478a5 */ /* 0x000fc6000f8e02ff */
[----:B------:R-:W3:Y:S01]  /*0110*/  LDC R13, c[0x0][0x3b8] ;  /* 0x0000ee00ff0d7b82 */ /* 0x000ee20000000800 */
[----:B-1----:R-:W-:Y:S01]  /*0120*/  IMAD.IADD R2, R3, 0x1, R4 ;  /* 0x0000000103027824 */ /* 0x002fe200078e0204 */
[----:B------:R-:W-:Y:S02]  /*0130*/  ULEA.HI UR7, UR7, UR7, URZ, 0x1 ;  /* 0x0000000707077291 */ /* 0x000fe4000f8f08ff */
[----:B------:R-:W-:Y:S02]  /*0140*/  ULEA.HI UR5, UR5, UR5, URZ, 0x1 ;  /* 0x0000000505057291 */ /* 0x000fe4000f8f08ff */
[----:B------:R-:W-:Y:S01]  /*0150*/  UIMAD UR7, UR7, -0x3, UR10 ;  /* 0xfffffffd070778a4 */ /* 0x000fe2000f8e020a */
[----:B0-----:R-:W-:Y:S01]  /*0160*/  IMAD R2, R9, 0x8, R2 ;  /* 0x0000000809027824 */ /* 0x001fe200078e0202 */
[----:B------:R-:W0:Y:S01]  /*0170*/  LDC R0, c[0x0][0x360] ;  /* 0x0000d800ff007b82 */ /* 0x000e220000000800 */
[----:B------:R-:W-:-:S03]  /*0180*/  UIMAD UR5, UR5, -0x3, UR8 ;  /* 0xfffffffd050578a4 */ /* 0x000fc6000f8e0208 */
[----:B------:R-:W-:-:S04]  /*0190*/  IADD3 R4, PT, PT, R2, 0x2, RZ ;  /* 0x0000000202047810 */ /* 0x000fc80007ffe0ff */
[----:B------:R-:W1:Y:S01]  /*01a0*/  LDC R3, c[0x0][0x364] ;  /* 0x0000d900ff037b82 */ /* 0x000e620000000800 */
[C-C-:B-----5:R-:W-:Y:S01]  /*01b0*/  IMAD R10, R6.reuse, UR7, R4.reuse ;  /* 0x00000007060a7c24 */ /* 0x160fe2000f8e0204 */
[----:B----4-:R-:W-:Y:S01]  /*01c0*/  ULEA UR4, UR9, 0x2, 0x3 ;  /* 0x0000000209047891 */ /* 0x010fe2000f8e18ff */
[----:B------:R-:W-:Y:S02]  /*01d0*/  IMAD R6, R6, UR5, R4 ;  /* 0x0000000506067c24 */ /* 0x000fe4000f8e0204 */
[-CC-:B------:R-:W-:Y:S02]  /*01e0*/  IMAD R8, R4, R7.reuse, R5.reuse ;  /* 0x0000000704087224 */ /* 0x180fe400078e0205 */
[-CC-:B------:R-:W-:Y:S02]  /*01f0*/  IMAD R9, R10, R7.reuse, R5.reuse ;  /* 0x000000070a097224 */ /* 0x180fe400078e0205 */
[----:B------:R-:W-:Y:S01]  /*0200*/  IMAD R10, R6, R7, R5 ;  /* 0x00000007060a7224 */ /* 0x000fe200078e0205 */
[----:B------:R-:W-:Y:S01]  /*0210*/  IADD3 R8, PT, PT, R8, UR4, RZ ;  /* 0x0000000408087c10 */ /* 0x000fe2000fffe0ff */
[----:B---3--:R-:W-:-:S02]  /*0220*/  IMAD R4, R12, 0x6, R13 ;  /* 0x000000060c047824 */ /* 0x008fc400078e020d */
[----:B------:R-:W-:Y:S02]  /*0230*/  VIADD R5, R5, UR4 ;  /* 0x0000000405057c36 */ /* 0x000fe40008000000 */
[----:B------:R-:W-:Y:S02]  /*0240*/  IMAD.MOV.U32 R7, RZ, RZ, R11 ;  /* 0x000000ffff077224 */ /* 0x000fe400078e000b */
[----:B0-----:R-:W-:Y:S02]  /*0250*/  IMAD R6, R0, UR11, RZ ;  /* 0x0000000b00067c24 */ /* 0x001fe4000f8e02ff */
[----:B------:R-:W-:Y:S02]  /*0260*/  VIADD R9, R9, UR4 ;  /* 0x0000000409097c36 */ /* 0x000fe40008000000 */
[----:B------:R-:W-:-:S07]  /*0270*/  VIADD R10, R10, UR4 ;  /* 0x000000040a0a7c36 */ /* 0x000fce0008000000 */
.L_x_56:
[----:B0-----:R-:W0:Y:S01]  /*0280*/  S2R R12, SR_TID.Y ;  /* 0x00000000000c7919 */ /* 0x001e220000002200 */
[----:B------:R-:W-:Y:S01]  /*0290*/  BSSY.RECONVERGENT B1, `(.L_x_50) ;  /* 0x000004b000017945 */ /* 0x000fe20003800200 */
[----:B0-----:R-:W-:-:S13]  /*02a0*/  ISETP.GT.U32.AND P0, PT, R12, 0xb, PT ;  /* 0x0000000b0c00780c */ /* 0x001fda0003f04070 */
[----:B------:R-:W-:Y:S05]  /*02b0*/  @P0 BRA `(.L_x_51) ;  /* 0x0000000400200947 */ /* 0x000fea0003800000 */
[----:B------:R-:W0:Y:S01]  /*02c0*/  LDCU UR4, c[0x0][0x398] ;  /* 0x00007300ff0477ac */ /* 0x000e220008000800 */
[----:B------:R-:W-:-:S05]  /*02d0*/  IADD3 R14, PT, PT, R4, 0x2, RZ ;  /* 0x00000002040e7810 */ /* 0x000fca0007ffe0ff */
[----:B------:R-:W-:-:S05]  /*02e0*/  IMAD.IADD R11, R14, 0x1, R7 ;  /* 0x000000010e0b7824 */ /* 0x000fca00078e0207 */
[----:B0-----:R-:W-:-:S04]  /*02f0*/  ISETP.GE.AND P0, PT, R11, UR4, PT ;  /* 0x000000040b007c0c */ /* 0x001fc8000bf06270 */
[----:B------:R-:W-:-:S13]  /*0300*/  ISETP.GT.AND P0, PT, R11, -0x1, !P0 ;  /* 0xffffffff0b00780c */ /* 0x000fda0004704270 */
.L_x_55:
[----:B0-----:R-:W0:Y:S01]  /*0310*/  S2R R16, SR_TID.X ;  /* 0x0000000000107919 */ /* 0x001e220000002100 */
[----:B------:R-:W-:Y:S01]  /*0320*/  BSSY.RECONVERGENT B2, `(.L_x_52) ;  /* 0x000003e000027945 */ /* 0x000fe20003800200 */
[----:B0-----:R-:W-:-:S13]  /*0330*/  ISETP.GT.U32.AND P1, PT, R16, 0xb, PT ;  /* 0x0000000b1000780c */ /* 0x001fda0003f24070 */
[----:B------:R-:W-:Y:S05]  /*0340*/  @P1 BRA `(.L_x_53) ;  /* 0x0000000000ec1947 */ /* 0x000fea0003800000 */
[----:B------:R-:W0:Y:S01]  /*0350*/  S2R R15, SR_CgaCtaId ;  /* 0x00000000000f7919 */ /* 0x000e220000008800 */
[----:B------:R-:W2:Y:S01]  /*0360*/  LDCU UR4, c[0x0][0x394] ;  /* 0x00007280ff0477ac */ /* 0x000ea20008000800 */
[--C-:B------:R-:W-:Y:S01]  /*0370*/  IMAD.IADD R17, R5, 0x1, R12.reuse ;  /* 0x0000000105117824 */ /* 0x100fe200078e020c */
[----:B------:R-:W-:Y:S01]  /*0380*/  MOV R20, 0x400 ;  /* 0x0000040000147802 */ /* 0x000fe20000000f00 */
[----:B------:R-:W-:Y:S01]  /*0390*/  IMAD.IADD R14, R4, 0x1, R7 ;  /* 0x00000001040e7824 */ /* 0x000fe200078e0207 */
[----:B------:R-:W3:Y:S01]  /*03a0*/  LDCU UR5, c[0x0][0x398] ;  /* 0x00007300ff0577ac */ /* 0x000ee20008000800 */
[-C--:B------:R-:W-:Y:S01]  /*03b0*/  IADD3 R27, PT, PT, R8, R12.reuse, RZ ;  /* 0x0000000c081b7210 */ /* 0x080fe20007ffe0ff */
[----:B------:R-:W-:Y:S01]  /*03c0*/  IMAD.IADD R11, R9, 0x1, R12 ;  /* 0x00000001090b7824 */ /* 0x000fe200078e020c */
[----:B------:R-:W-:Y:S01]  /*03d0*/  IADD3 R13, PT, PT, R10, R12, RZ ;  /* 0x0000000c0a0d7210 */ /* 0x000fe20007ffe0ff */
[----:B------:R-:W-:Y:S01]  /*03e0*/  VIADD R22, R20, 0x1680 ;  /* 0x0000168014167836 */ /* 0x000fe20000000000 */
[----:B------:R-:W-:Y:S01]  /*03f0*/  IADD3 R29, PT, PT, R16, 0x2, RZ ;  /* 0x00000002101d7810 */ /* 0x000fe20007ffe0ff */
[----:B------:R-:W-:-:S02]  /*0400*/  VIADD R23, R20, 0x2d00 ;  /* 0x00002d0014177836 */ /* 0x000fc40000000000 */
[----:B------:R-:W-:Y:S01]  /*0410*/  IMAD.MOV.U32 R21, RZ, RZ, R2 ;  /* 0x000000ffff157224 */ /* 0x000fe200078e0002 */
[----:B--2---:R-:W-:-:S04]  /*0420*/  ISETP.GE.AND P1, PT, R17, UR4, PT ;  /* 0x0000000411007c0c */ /* 0x004fc8000bf26270 */
[----:B------:R-:W-:Y:S01]  /*0430*/  ISETP.GT.AND P1, PT, R17, -0x1, !P1 ;  /* 0xffffffff1100780c */ /* 0x000fe20004f24270 */
[----:B------:R-:W-:Y:S02]  /*0440*/  IMAD R17, R7, 0x90, R16 ;  /* 0x0000009007117824 */ /* 0x000fe400078e0210 */
[--C-:B---3--:R-:W-:Y:S02]  /*0450*/  IMAD R27, R27, UR5, R14.reuse ;  /* 0x000000051b1b7c24 */ /* 0x108fe4000f8e020e */
[----:B------:R-:W-:Y:S02]  /*0460*/  IMAD R17, R12, 0xc, R17 ;  /* 0x0000000c0c117824 */ /* 0x000fe400078e0211 */
[--C-:B------:R-:W-:Y:S02]  /*0470*/  IMAD R11, R11, UR5, R14.reuse ;  /* 0x000000050b0b7c24 */ /* 0x100fe4000f8e020e */
[----:B------:R-:W-:Y:S01]  /*0480*/  IMAD R13, R13, UR5, R14 ;  /* 0x000000050d0d7c24 */ /* 0x000fe2000f8e020e */
[----:B0-----:R-:W-:Y:S01]  /*0490*/  LEA R20, R15, R20, 0x18 ;  /* 0x000000140f147211 */ /* 0x001fe200078ec0ff */
[----:B------:R-:W-:Y:S01]  /*04a0*/  IMAD.SHL.U32 R25, R17, 0x4, RZ ;  /* 0x0000000411197824 */ /* 0x000fe200078e00ff */
[----:B------:R-:W-:-:S02]  /*04b0*/  LEA R22, R15, R22, 0x18 ;  /* 0x000000160f167211 */ /* 0x000fc400078ec0ff */
[----:B------:R-:W-:-:S07]  /*04c0*/  LEA R23, R15, R23, 0x18 ;  /* 0x000000170f177211 */ /* 0x000fce00078ec0ff */
.L_x_54:
[----:B0-----:R-:W0:Y:S01]  /*04d0*/  LDCU UR4, c[0x0][0x390] ;  /* 0x00007200ff0477ac */ /* 0x001e220008000800 */
[----:B------:R-:W-:Y:S01]  /*04e0*/  IADD3 R16, PT, PT, R21, 0x2, RZ ;  /* 0x0000000215107810 */ /* 0x000fe20007ffe0ff */
[----:B------:R-:W2:Y:S01]  /*04f0*/  LDC.64 R14, c[0x0][0x380] ;  /* 0x0000e000ff0e7b82 */ /* 0x000ea20000000a00 */
[----:B------:R-:W-:Y:S02]  /*0500*/  IMAD.MOV.U32 R24, RZ, RZ, RZ ;  /* 0x000000ffff187224 */ /* 0x000fe400078e00ff */
[----:B0-----:R-:W-:Y:S01]  /*0510*/  ISETP.GE.AND P2, PT, R16, UR4, PT ;  /* 0x0000000410007c0c */ /* 0x001fe2000bf46270 */
[----:B------:R-:W-:Y:S01]  /*0520*/  IMAD.IADD R29, R0, 0x1, R29 ;  /* 0x00000001001d7824 */ /* 0x000fe200078e021d */
[----:B------:R-:W0:Y:S02]  /*0530*/  LDCU UR4, c[0x0][0x394] ;  /* 0x00007280ff0477ac */ /* 0x000e240008000800 */
[----:B------:R-:W-:Y:S02]  /*0540*/  ISETP.GT.AND P2, PT, R16, -0x1, !P2 ;  /* 0xffffffff1000780c */ /* 0x000fe40005744270 */
[----:B------:R-:W3:Y:S02]  /*0550*/  LDC.64 R16, c[0x0][0x388] ;  /* 0x0000e200ff107b82 */ /* 0x000ee40000000a00 */
[----:B------:R-:W-:-:S13]  /*0560*/  PLOP3.LUT P2, PT, P0, P2, P1, 0x80, 0x0 ;  /* 0x000000000000781c */ /* 0x000fda0000745010 */
[----:B------:R-:W-:Y:S01]  /*0570*/  @P2 VIADD R28, R27, 0x2 ;  /* 0x000000021b1c2836 */ /* 0x000fe20000000000 */
[----:B------:R-:W-:Y:S01]  /*0580*/  @P2 IADD3 R26, PT, PT, R11, 0x2, RZ ;  /* 0x000000020b1a2810 */ /* 0x000fe20007ffe0ff */
[----:B------:R-:W-:-:S04]  /*0590*/  @P2 VIADD R19, R13, 0x2 ;  /* 0x000000020d132836 */ /* 0x000fc80000000000 */
[----:B--2---:R-:W-:-:S04]  /*05a0*/  @P2 IMAD.WIDE R18, R19, 0x4, R14 ;  /* 0x0000000413122825 */ /* 0x004fc800078e020e */
[----:B---3--:R-:W-:-:S04]  /*05b0*/  @P2 IMAD.WIDE R16, R28, 0x4, R16 ;  /* 0x000000041c102825 */ /* 0x008fc800078e0210 */
[----:B------:R-:W-:Y:S01]  /*05c0*/  HFMA2 R28, -RZ, RZ, 1.875, 0 ;  /* 0x3f800000ff1c7431 */ /* 0x000fe200000001ff */
[----:B------:R2:W3:Y:S01]  /*05d0*/  @P2 LDG.E R24, desc[UR12][R18.64] ;  /* 0x0000000c12182981 */ /* 0x0004e2000c1e1900 */
[----:B------:R-:W-:-:S04]  /*05e0*/  @P2 IMAD.WIDE R14, R26, 0x4, R14 ;  /* 0x000000041a0e2825 */ /* 0x000fc800078e020e */
[----:B------:R-:W-:Y:S01]  /*05f0*/  IMAD.MOV.U32 R26, RZ, RZ, RZ ;  /* 0x000000ffff1a7224 */ /* 0x000fe200078e00ff */
[----:B------:R-:W4:Y:S05]  /*0600*/  @P2 LDG.E.CONSTANT R28, desc[UR12][R16.64] ;  /* 0x0000000c101c2981 */ /* 0x000f2a000c1e9900 */
[----:B------:R5:W4:Y:S01]  /*0610*/  @P2 LDG.E R26, desc[UR12][R14.64] ;  /* 0x0000000c0e1a2981 */ /* 0x000b22000c1e1900 */
[--C-:B--2---:R-:W-:Y:S01]  /*0620*/  IMAD.IADD R19, R22, 0x1, R25.reuse ;  /* 0x0000000116137824 */ /* 0x104fe200078e0219 */
[----:B------:R-:W-:Y:S01]  /*0630*/  IADD3 R18, PT, PT, R23, R25, RZ ;  /* 0x0000001917127210 */ /* 0x000fe20007ffe0ff */
[----:B-----5:R-:W-:Y:S02]  /*0640*/  IMAD.IADD R15, R20, 0x1, R25 ;  /* 0x00000001140f7824 */ /* 0x020fe400078e0219 */
[----:B------:R-:W-:-:S05]  /*0650*/  VIADD R14, R29, 0xfffffffe ;  /* 0xfffffffe1d0e7836 */ /* 0x000fca0000000000 */
[----:B------:R-:W-:Y:S01]  /*0660*/  ISETP.GE.U32.AND P2, PT, R14, 0xc, PT ;  /* 0x0000000c0e00780c */ /* 0x000fe20003f46070 */
[C---:B0-----:R-:W-:Y:S02]  /*0670*/  IMAD R27, R6.reuse, UR4, R27 ;  /* 0x00000004061b7c24 */ /* 0x041fe4000f8e021b */
[C---:B------:R-:W-:Y:S02]  /*0680*/  IMAD R11, R6.reuse, UR4, R11 ;  /* 0x00000004060b7c24 */ /* 0x040fe4000f8e020b */
[----:B------:R-:W-:Y:S01]  /*0690*/  IMAD R13, R6, UR4, R13 ;  /* 0x00000004060d7c24 */ /* 0x000fe2000f8e020d */
[C---:B------:R-:W-:Y:S01]  /*06a0*/  LEA R25, R0.reuse, R25, 0x2 ;  /* 0x0000001900197211 */ /* 0x040fe200078e10ff */
[----:B------:R-:W-:Y:S01]  /*06b0*/  IMAD.IADD R21, R0, 0x1, R21 ;  /* 0x0000000100157824 */ /* 0x000fe200078e0215 */
[----:B---3--:R0:W-:Y:S04]  /*06c0*/  STS [R15], R24 ;  /* 0x000000180f007388 */ /* 0x0081e80000000800 */
[----:B----4-:R0:W-:Y:S04]  /*06d0*/  STS [R19], R26 ;  /* 0x0000001a13007388 */ /* 0x0101e80000000800 */
[----:B------:R0:W-:Y:S01]  /*06e0*/  STS [R18], R28 ;  /* 0x0000001c12007388 */ /* 0x0001e20000000800 */
[----:B------:R-:W-:Y:S05]  /*06f0*/  @!P2 BRA `(.L_x_54) ;  /* 0xfffffffc0074a947 */ /* 0x000fea000383ffff */
.L_x_53:
[----:B------:R-:W-:Y:S05]  /*0700*/  BSYNC.RECONVERGENT B2 ;  /* 0x0000000000027941 */ /* 0x000fea0003800200 */
.L_x_52:
[----:B-1----:R-:W-:-:S05]  /*0710*/  IMAD.IADD R12, R3, 0x1, R12 ;  /* 0x00000001030c7824 */ /* 0x002fca00078e020c */
[----:B------:R-:W-:-:S13]  /*0720*/  ISETP.GE.U32.AND P1, PT, R12, 0xc, PT ;  /* 0x0000000c0c00780c */ /* 0x000fda0003f26070 */
[----:B------:R-:W-:Y:S05]  /*0730*/  @!P1 BRA `(.L_x_55) ;  /* 0xfffffff800f49947 */ /* 0x000fea000383ffff */
.L_x_51:
[----:B------:R-:W-:Y:S05]  /*0740*/  BSYNC.RECONVERGENT B1 ;  /* 0x0000000000017941 */ /* 0x000fea0003800200 */
.L_x_50:
[----:B------:R-:W2:Y:S02]  /*0750*/  LDCU UR4, c[0x0][0x368] ;  /* 0x00006d00ff0477ac */ /* 0x000ea40008000800 */
[----:B--2---:R-:W-:-:S04]  /*0760*/  IADD3 R7, PT, PT, R7, UR4, RZ ;  /* 0x0000000407077c10 */ /* 0x004fc8000fffe0ff */
[----:B------:R-:W-:-:S13]  /*0770*/  ISETP.GE.U32.AND P0, PT, R7, 0xa, PT ;  /* 0x0000000a0700780c */ /* 0x000fda0003f06070 */
[----:B------:R-:W-:Y:S05]  /*0780*/  @!P0 BRA `(.L_x_56) ;  /* 0xfffffff800bc8947 */ /* 0x000fea000383ffff */
.L_x_49:
[----:B------:R-:W-:Y:S05]  /*0790*/  BSYNC.RECONVERGENT B0 ;  /* 0x0000000000007941 */ /* 0x000fea0003800200 */
.L_x_48:
[----:B------:R-:W2:Y:S01]  /*07a0*/  S2R R6, SR_TID.Y ;  /* 0x0000000000067919 */ /* 0x000ea20000002200 */
[----:B------:R-:W2:Y:S01]  /*07b0*/  S2R R5, SR_TID.X ;  /* 0x0000000000057919 */ /* 0x000ea20000002100 */
[----:B------:R-:W3:Y:S01]  /*07c0*/  S2R R4, SR_TID.Z ;  /* 0x0000000000047919 */ /* 0x000ee20000002300 */
[----:B------:R-:W-:Y:S01]  /*07d0*/  BAR.SYNC.DEFER_BLOCKING 0x0 ;  /* 0x0000000000007b1d */ /* 0x000fe20000010000 */
[----:B--2---:R-:W-:-:S04]  /*07e0*/  LOP3.LUT P0, RZ, R5, 0x3f8, R6, 0xc8, !PT ;  /* 0x000003f805ff7812 */ /* 0x004fc8000780c806 */
[----:B---3--:R-:W-:-:S13]  /*07f0*/  ISETP.GT.U32.OR P0, PT, R4, 0x5, P0 ;  /* 0x000000050400780c */ /* 0x008fda0000704470 */
[----:B------:R-:W-:Y:S05]  /*0800*/  @P0 EXIT ;  /* 0x000000000000094d */ /* 0x000fea0003800000 */
[----:B------:R-:W2:Y:S02]  /*0810*/  LDC R10, c[0x0][0x39c] ;  /* 0x0000e700ff0a7b82 */ /* 0x000ea40000000800 */
[----:B--2---:R-:W-:-:S04]  /*0820*/  FMUL R10, R10, R10 ;  /* 0x0000000a0a0a7220 */ /* 0x004fc80000400000 */
[----:B------:R-:W-:-:S05]  /*0830*/  VIADD R0, R10, 0x1800000 ;  /* 0x018000000a007836 */ /* 0x000fca0000000000 */
[----:B------:R-:W-:-:S04]  /*0840*/  LOP3.LUT R0, R0, 0x7f800000, RZ, 0xc0, !PT ;  /* 0x7f80000000007812 */ /* 0x000fc800078ec0ff */
[----:B------:R-:W-:-:S13]  /*0850*/  ISETP.GT.U32.AND P0, PT, R0, 0x1ffffff, PT ;  /* 0x01ffffff0000780c */ /* 0x000fda0003f04070 */
[----:B------:R-:W-:Y:S05]  /*0860*/  @P0 BRA `(.L_x_57) ;  /* 0x0000000000140947 */ /* 0x000fea0003800000 */
[----:B------:R-:W-:Y:S01]  /*0870*/  IMAD.MOV.U32 R0, RZ, RZ, R10 ;  /* 0x000000ffff007224 */ /* 0x000fe200078e000a */
[----:B------:R-:W-:-:S07]  /*0880*/  MOV R2, 0x8a0 ;  /* 0x000008a000027802 */ /* 0x000fce0000000f00 */
[----:B01----:R-:W-:Y:S05]  /*0890*/  CALL.REL.NOINC `($__internal_1_$__cuda_sm20_rcp_rn_f32_slowpath) ;  /* 0x00000008006c7944 */ /* 0x003fea0003c00000 */
[----:B------:R-:W-:Y:S01]  /*08a0*/  MOV R9, R0 ;  /* 0x0000000000097202 */ /* 0x000fe20000000f00 */
[----:B------:R-:W-:Y:S06]  /*08b0*/  BRA `(.L_x_58) ;  /* 0x0000000000107947 */ /* 0x000fec0003800000 */
.L_x_57:
[----:B------:R-:W2:Y:S02]  /*08c0*/  MUFU.RCP R9, R10 ;  /* 0x0000000a00097308 */ /* 0x000ea40000001000 */
[----:B--2---:R-:W-:-:S04]  /*08d0*/  FFMA R0, R10, R9, -1 ;  /* 0xbf8000000a007423 */ /* 0x004fc80000000009 */
[----:B------:R-:W-:-:S04]  /*08e0*/  FADD.FTZ R0, -R0, -RZ ;  /* 0x800000ff00007221 */ /* 0x000fc80000010100 */
[----:B------:R-:W-:-:S07]  /*08f0*/  FFMA R9, R9, R0, R9 ;  /* 0x0000000009097223 */ /* 0x000fce0000000009 */
.L_x_58:
[----:B------:R-:W1:Y:S01]  /*0900*/  S2R R7, SR_CgaCtaId ;  /* 0x0000000000077919 */ /* 0x000e620000008800 */
[----:B------:R-:W-:-:S05]  /*0910*/  MOV R2, 0x400 ;  /* 0x0000040000027802 */ /* 0x000fca0000000f00 */
[C---:B------:R-:W-:Y:S02]  /*0920*/  VIADD R0, R2.reuse, 0x1680 ;  /* 0x0000168002007836 */ /* 0x040fe40000000000 */
[----:B------:R-:W-:-:S03]  /*0930*/  VIADD R2, R2, 0x2d00 ;  /* 0x00002d0002027836 */ /* 0x000fc60000000000 */
[C---:B-1----:R-:W-:Y:S02]  /*0940*/  LEA R3, R7.reuse, R0, 0x18 ;  /* 0x0000000007037211 */ /* 0x042fe400078ec0ff */
[----:B------:R-:W-:-:S03]  /*0950*/  LEA R7, R7, R2, 0x18 ;  /* 0x0000000207077211 */ /* 0x000fc600078ec0ff */
[C---:B------:R-:W-:Y:S02]  /*0960*/  IMAD R3, R4.reuse, 0x240, R3 ;  /* 0x0000024004037824 */ /* 0x040fe400078e0203 */
[----:B------:R-:W-:Y:S02]  /*0970*/  IMAD R7, R4, 0x240, R7 ;  /* 0x0000024004077824 */ /* 0x000fe400078e0207 */
[C---:B------:R-:W-:Y:S02]  /*0980*/  IMAD R0, R6.reuse, 0x30, R3 ;  /* 0x0000003006007824 */ /* 0x040fe400078e0203 */
[----:B------:R-:W1:Y:S03]  /*0990*/  LDC.64 R2, c[0x0][0x3a0] ;  /* 0x0000e800ff027b82 */ /* 0x000e660000000a00 */
[----:B------:R-:W-:Y:S01]  /*09a0*/  LEA R17, R5, R0, 0x2 ;  /* 0x0000000005117211 */ /* 0x000fe200078e10ff */
[----:B------:R-:W-:-:S04]  /*09b0*/  IMAD R0, R6, 0x30, R7 ;  /* 0x0000003006007824 */ /* 0x000fc800078e0207 */
[----:B0-----:R-:W-:Y:S01]  /*09c0*/  LDS R18, [R17+0x4e0] ;  /* 0x0004e00011127984 */ /* 0x001fe20000000800 */
[----:B------:R-:W-:-:S03]  /*09d0*/  IMAD R7, R5, 0x4, R0 ;  /* 0x0000000405077824 */ /* 0x000fc600078e0200 */
[----:B------:R-:W0:Y:S04]  /*09e0*/  LDS R19, [R17+0x4f0] ;  /* 0x0004f00011137984 */ /* 0x000e280000000800 */
[----:B------:R-:W2:Y:S04]  /*09f0*/  LDS R8, [R17+0x4e8] ;  /* 0x0004e80011087984 */ /* 0x000ea80000000800 */
[----:B------:R-:W-:Y:S04]  /*0a00*/  LDS R22, [R17+0x488] ;  /* 0x0004880011167984 */ /* 0x000fe80000000800 */
[----:B------:R-:W3:Y:S01]  /*0a10*/  LDS R23, [R17+0x548] ;  /* 0x0005480011177984 */ /* 0x000ee20000000800 */
[----:B-1----:R-:W-:-:S03]  /*0a20*/  FMUL R0, R2, R2 ;  /* 0x0000000202007220 */ /* 0x002fc60000400000 */
[----:B------:R-:W-:Y:S04]  /*0a30*/  LDS R13, [R17+0x68] ;  /* 0x00006800110d7984 */ /* 0x000fe80000000800 */
[----:B------:R-:W1:Y:S04]  /*0a40*/  LDS R14, [R17+0x968] ;  /* 0x00096800110e7984 */ /* 0x000e680000000800 */
[----:B------:R-:W-:Y:S04]  /*0a50*/  LDS R16, [R17+0x4b8] ;  /* 0x0004b80011107984 */ /* 0x000fe80000000800 */
[----:B------:R-:W4:Y:S04]  /*0a60*/  LDS R15, [R17+0x518] ;  /* 0x00051800110f7984 */ /* 0x000f280000000800 */
[----:B------:R-:W-:Y:S04]  /*0a70*/  LDS R20, [R17+0x4e4] ;  /* 0x0004e40011147984 */ /* 0x000fe80000000800 */
[----:B------:R-:W5:Y:S04]  /*0a80*/  LDS R21, [R17+0x4ec] ;  /* 0x0004ec0011157984 */ /* 0x000f680000000800 */
[----:B------:R-:W-:Y:S01]  /*0a90*/  LDS R11, [R17+0x2a8] ;  /* 0x0002a800110b7984 */ /* 0x000fe20000000800 */
[----:B0-----:R-:W-:Y:S01]  /*0aa0*/  FADD R19, R18, R19 ;  /* 0x0000001312137221 */ /* 0x001fe20000000000 */
[----:B------:R-:W-:-:S02]  /*0ab0*/  VIADD R18, R0, 0x1800000 ;  /* 0x0180000000127836 */ /* 0x000fc40000000000 */
[----:B------:R-:W0:Y:S01]  /*0ac0*/  LDS R12, [R17+0x728] ;  /* 0x00072800110c7984 */ /* 0x000e220000000800 */
[----:B--2---:R-:W-:Y:S02]  /*0ad0*/  FMUL R2, R8, -2.5 ;  /* 0xc020000008027820 */ /* 0x004fe40000400000 */
[----:B------:R-:W-:Y:S01]  /*0ae0*/  LOP3.LUT R18, R18, 0x7f800000, RZ, 0xc0, !PT ;  /* 0x7f80000012127812 */ /* 0x000fe200078ec0ff */
[----:B------:R-:W2:Y:S01]  /*0af0*/  LDS R7, [R7+0x4e8] ;  /* 0x0004e80007077984 */ /* 0x000ea20000000800 */
[----:B------:R-:W-:Y:S02]  /*0b00*/  FFMA R19, R19, -0.083333335816860198975, R2 ;  /* 0xbdaaaaab13137823 */ /* 0x000fe40000000002 */
[----:B------:R-:W-:Y:S01]  /*0b10*/  ISETP.GT.U32.AND P0, PT, R18, 0x1ffffff, PT ;  /* 0x01ffffff1200780c */ /* 0x000fe20003f04070 */
[----:B---3--:R-:W-:-:S04]  /*0b20*/  FADD R23, R22, R23 ;  /* 0x0000001716177221 */ /* 0x008fc80000000000 */
[----:B------:R-:W-:Y:S01]  /*0b30*/  FFMA R23, R23, -0.083333335816860198975, R2 ;  /* 0xbdaaaaab17177823 */ /* 0x000fe20000000002 */
[----:B-1----:R-:W-:-:S04]  /*0b40*/  FADD R13, R13, R14 ;  /* 0x0000000e0d0d7221 */ /* 0x002fc80000000000 */
[----:B------:R-:W-:Y:S01]  /*0b50*/  FFMA R13, R13, -0.083333335816860198975, R2 ;  /* 0xbdaaaaab0d0d7823 */ /* 0x000fe20000000002 */
[----:B----4-:R-:W-:Y:S01]  /*0b60*/  FADD R16, R16, R15 ;  /* 0x0000000f10107221 */ /* 0x010fe20000000000 */
[----:B-----5:R-:W-:Y:S01]  /*0b70*/  FADD R20, R20, R21 ;  /* 0x0000001514147221 */ /* 0x020fe20000000000 */
[----:B0-----:R-:W-:Y:S02]  /*0b80*/  FADD R2, R11, R12 ;  /* 0x0000000c0b027221 */ /* 0x001fe40000000000 */
[----:B------:R-:W-:Y:S01]  /*0b90*/  FFMA R12, R16, 1.3333333730697631836, R23 ;  /* 0x3faaaaab100c7823 */ /* 0x000fe20000000017 */
[----:B------:R-:W-:Y:S01]  /*0ba0*/  FFMA R11, R20, 1.3333333730697631836, R19 ;  /* 0x3faaaaab140b7823 */ /* 0x000fe20000000013 */
[----:B------:R-:W-:Y:S01]  /*0bb0*/  FMUL R16, R3, R3 ;  /* 0x0000000303107220 */ /* 0x000fe20000400000 */
[----:B------:R-:W-:Y:S01]  /*0bc0*/  FFMA R13, R2, 1.3333333730697631836, R13 ;  /* 0x3faaaaab020d7823 */ /* 0x000fe2000000000d */
[----:B--2---:R-:W-:Y:S06]  /*0bd0*/  @P0 BRA `(.L_x_59) ;  /* 0x0000000000100947 */ /* 0x004fec0003800000 */
[----:B------:R-:W-:-:S07]  /*0be0*/  MOV R2, 0xc00 ;  /* 0x00000c0000027802 */ /* 0x000fce0000000f00 */
[----:B------:R-:W-:Y:S05]  /*0bf0*/  CALL.REL.NOINC `($__internal_1_$__cuda_sm20_rcp_rn_f32_slowpath) ;  /* 0x0000000400947944 */ /* 0x000fea0003c00000 */
[----:B------:R-:W-:Y:S01]  /*0c00*/  MOV R14, R0 ;  /* 0x00000000000e7202 */ /* 0x000fe20000000f00 */
[----:B------:R-:W-:Y:S06]  /*0c10*/  BRA `(.L_x_60) ;  /* 0x0000000000107947 */ /* 0x000fec0003800000 */
.L_x_59:
[----:B------:R-:W0:Y:S02]  /*0c20*/  MUFU.RCP R3, R0 ;  /* 0x0000000000037308 */ /* 0x000e240000001000 */
[----:B0-----:R-:W-:-:S04]  /*0c30*/  FFMA R2, R0, R3, -1 ;  /* 0xbf80000000027423 */ /* 0x001fc80000000003 */
[----:B------:R-:W-:-:S04]  /*0c40*/  FADD.FTZ R2, -R2, -RZ ;  /* 0x800000ff02027221 */ /* 0x000fc80000010100 */
[----:B------:R-:W-:-:S07]  /*0c50*/  FFMA R14, R3, R2, R3 ;  /* 0x00000002030e7223 */ /* 0x000fce0000000003 */
.L_x_60:
[----:B------:R-:W0:Y:S01]  /*0c60*/  LDC R15, c[0x0][0x3a8] ;  /* 0x0000ea00ff0f7b82 */ /* 0x000e220000000800 */
[----:B------:R-:W-:-:S05]  /*0c70*/  VIADD R0, R16, 0x1800000 ;  /* 0x0180000010007836 */ /* 0x000fca0000000000 */
[----:B------:R-:W-:-:S04]  /*0c80*/  LOP3.LUT R0, R0, 0x7f800000, RZ, 0xc0, !PT ;  /* 0x7f80000000007812 */ /* 0x000fc800078ec0ff */
[----:B------:R-:W-:Y:S01]  /*0c90*/  ISETP.GT.U32.AND P0, PT, R0, 0x1ffffff, PT ;  /* 0x01ffffff0000780c */ /* 0x000fe20003f04070 */
[----:B0-----:R-:W-:-:S12]  /*0ca0*/  FMUL R15, R15, R15 ;  /* 0x0000000f0f0f7220 */ /* 0x001fd80000400000 */
[----:B------:R-:W-:Y:S05]  /*0cb0*/  @P0 BRA `(.L_x_61) ;  /* 0x0000000000140947 */ /* 0x000fea0003800000 */
[----:B------:R-:W-:Y:S02]  /*0cc0*/  MOV R0, R16 ;  /* 0x0000001000007202 */ /* 0x000fe40000000f00 */
[----:B------:R-:W-:-:S07]  /*0cd0*/  MOV R2, 0xcf0 ;  /* 0x00000cf000027802 */ /* 0x000fce0000000f00 */
[----:B------:R-:W-:Y:S05]  /*0ce0*/  CALL.REL.NOINC `($__internal_1_$__cuda_sm20_rcp_rn_f32_slowpath) ;  /* 0x0000000400587944 */ /* 0x000fea0003c00000 */
[----:B------:R-:W-:Y:S01]  /*0cf0*/  IMAD.MOV.U32 R3, RZ, RZ, R0 ;  /* 0x000000ffff037224 */ /* 0x000fe200078e0000 */
[----:B------:R-:W-:Y:S06]  /*0d00*/  BRA `(.L_x_62) ;  /* 0x0000000000107947 */ /* 0x000fec0003800000 */
.L_x_61:
[----:B------:R-:W0:Y:S02]  /*0d10*/  MUFU.RCP R3, R16 ;  /* 0x0000001000037308 */ /* 0x000e240000001000 */
[----:B0-----:R-:W-:-:S04]  /*0d20*/  FFMA R0, R3, R16, -1 ;  /* 0xbf80000003007423 */ /* 0x001fc80000000010 */
[----:B------:R-:W-:-:S04]  /*0d30*/  FADD.FTZ R0, -R0, -RZ ;  /* 0x800000ff00007221 */ /* 0x000fc80000010100 */
[----:B------:R-:W-:-:S07]  /*0d40*/  FFMA R3, R3, R0, R3 ;  /* 0x0000000003037223 */ /* 0x000fce0000000003 */
.L_x_62:
[----:B------:R-:W-:Y:S01]  /*0d50*/  IADD3 R0, PT, PT, R15, 0x1800000, RZ ;  /* 0x018000000f007810 */ /* 0x000fe20007ffe0ff */
[----:B------:R-:W-:-:S03]  /*0d60*/  FMUL R12, R12, R3 ;  /* 0x000000030c0c7220 */ /* 0x000fc60000400000 */
[----:B------:R-:W-:Y:S01]  /*0d70*/  LOP3.LUT R0, R0, 0x7f800000, RZ, 0xc0, !PT ;  /* 0x7f80000000007812 */ /* 0x000fe200078ec0ff */
[----:B------:R-:W-:-:S03]  /*0d80*/  FFMA R14, R11, R14, R12 ;  /* 0x0000000e0b0e7223 */ /* 0x000fc6000000000c */
[----:B------:R-:W-:-:S13]  /*0d90*/  ISETP.GT.U32.AND P0, PT, R0, 0x1ffffff, PT ;  /* 0x01ffffff0000780c */ /* 0x000fda0003f04070 */
[----:B------:R-:W-:Y:S05]  /*0da0*/  @P0 BRA `(.L_x_63) ;  /* 0x0000000000100947 */ /* 0x000fea0003800000 */
[----:B------:R-:W-:Y:S01]  /*0db0*/  IMAD.MOV.U32 R0, RZ, RZ, R15 ;  /* 0x000000ffff007224 */ /* 0x000fe200078e000f */
[----:B------:R-:W-:-:S07]  /*0dc0*/  MOV R2, 0xde0 ;  /* 0x00000de000027802 */ /* 0x000fce0000000f00 */
[----:B------:R-:W-:Y:S05]  /*0dd0*/  CALL.REL.NOINC `($__internal_1_$__cuda_sm20_rcp_rn_f32_slowpath) ;  /* 0x00000004001c7944 */ /* 0x000fea0003c00000 */
[----:B------:R-:W-:Y:S05]  /*0de0*/  BRA `(.L_x_64) ;  /* 0x0000000000107947 */ /* 0x000fea0003800000 */
.L_x_63:
[----:B------:R-:W0:Y:S02]  /*0df0*/  MUFU.RCP R0, R15 ;  /* 0x0000000f00007308 */ /* 0x000e240000001000 */
[----:B0-----:R-:W-:-:S04]  /*0e00*/  FFMA R2, R0, R15, -1 ;  /* 0xbf80000000027423 */ /* 0x001fc8000000000f */
[----:B------:R-:W-:-:S04]  /*0e10*/  FADD.FTZ R3, -R2, -RZ ;  /* 0x800000ff02037221 */ /* 0x000fc80000010100 */
[----:B------:R-:W-:-:S07]  /*0e20*/  FFMA R0, R0, R3, R0 ;  /* 0x0000000300007223 */ /* 0x000fce0000000000 */
.L_x_64:
[----:B------:R-:W0:Y:S01]  /*0e30*/  S2R R3, SR_CgaCtaId ;  /* 0x0000000000037919 */ /* 0x000e220000008800 */
[----:B------:R-:W-:Y:S01]  /*0e40*/  MOV R2, 0x400 ;  /* 0x0000040000027802 */ /* 0x000fe20000000f00 */
[----:B------:R-:W1:Y:S01]  /*0e50*/  MUFU.RCP R12, R7 ;  /* 0x00000007000c7308 */ /* 0x000e620000001000 */
[----:B------:R-:W-:Y:S01]  /*0e60*/  FFMA R0, R13, R0, R14 ;  /* 0x000000000d007223 */ /* 0x000fe2000000000e */
[----:B------:R-:W-:Y:S01]  /*0e70*/  BSSY.RECONVERGENT B0, `(.L_x_65) ;  /* 0x0000015000007945 */ /* 0x000fe20003800200 */
[----:B0-----:R-:W-:-:S05]  /*0e80*/  LEA R3, R3, R2, 0x18 ;  /* 0x0000000203037211 */ /* 0x001fca00078ec0ff */
[----:B------:R-:W-:-:S04]  /*0e90*/  IMAD R3, R4, 0x240, R3 ;  /* 0x0000024004037824 */ /* 0x000fc800078e0203 */
[----:B------:R-:W-:Y:S02]  /*0ea0*/  IMAD R2, R6, 0x30, R3 ;  /* 0x0000003006027824 */ /* 0x000fe400078e0203 */
[----:B------:R-:W-:-:S03]  /*0eb0*/  FADD R3, R9, R9 ;  /* 0x0000000909037221 */ /* 0x000fc60000000000 */
[----:B------:R-:W-:Y:S01]  /*0ec0*/  LEA R2, R5, R2, 0x2 ;  /* 0x0000000205027211 */ /* 0x000fe200078e10ff */
[----:B------:R-:W-:-:S04]  /*0ed0*/  FMUL R8, R8, R3 ;  /* 0x0000000308087220 */ /* 0x000fc80000400000 */
[----:B------:R-:W0:Y:S02]  /*0ee0*/  LDS R11, [R2+0x4e8] ;  /* 0x0004e800020b7984 */ /* 0x000e240000000800 */
[----:B0-----:R-:W-:Y:S01]  /*0ef0*/  FFMA R8, R11, R9, -R8 ;  /* 0x000000090b087223 */ /* 0x001fe20000000808 */
[----:B-1----:R-:W-:-:S03]  /*0f00*/  FFMA R9, -R7, R12, 1 ;  /* 0x3f80000007097423 */ /* 0x002fc6000000010c */
[----:B------:R-:W-:Y:S01]  /*0f10*/  FFMA R3, -R7, R8, R0 ;  /* 0x0000000807037223 */ /* 0x000fe20000000100 */
[----:B------:R-:W-:-:S03]  /*0f20*/  FFMA R9, R12, R9, R12 ;  /* 0x000000090c097223 */ /* 0x000fc6000000000c */
[----:B------:R-:W-:-:S04]  /*0f30*/  FMUL R0, R10, R3 ;  /* 0x000000030a007220 */ /* 0x000fc80000400000 */
[----:B------:R-:W0:Y:S01]  /*0f40*/  FCHK P0, R0, R7 ;  /* 0x0000000700007302 */ /* 0x000e220000000000 */
[----:B------:R-:W-:-:S04]  /*0f50*/  FFMA R2, R0, R9, RZ ;  /* 0x0000000900027223 */ /* 0x000fc800000000ff */
[----:B------:R-:W-:-:S04]  /*0f60*/  FFMA R3, -R7, R2, R0 ;  /* 0x0000000207037223 */ /* 0x000fc80000000100 */
[----:B------:R-:W-:Y:S01]  /*0f70*/  FFMA R2, R9, R3, R2 ;  /* 0x0000000309027223 */ /* 0x000fe20000000002 */
[----:B0-----:R-:W-:Y:S06]  /*0f80*/  @!P0 BRA `(.L_x_66) ;  /* 0x00000000000c8947 */ /* 0x001fec0003800000 */
[----:B------:R-:W-:-:S07]  /*0f90*/  MOV R2, 0xfb0 ;  /* 0x00000fb000027802 */ /* 0x000fce0000000f00 */
[----:B------:R-:W-:Y:S05]  /*0fa0*/  CALL.REL.NOINC `($__internal_2_$__cuda_sm3x_div_rn_noftz_f32_slowpath) ;  /* 0x0000000400787944 */ /* 0x000fea0003c00000 */
[----:B------:R-:W-:-:S07]  /*0fb0*/  IMAD.MOV.U32 R2, RZ, RZ, R0 ;  /* 0x000000ffff027224 */ /* 0x000fce00078e0000 */
.L_x_66:
[----:B------:R-:W-:Y:S05]  /*0fc0*/  BSYNC.RECONVERGENT B0 ;  /* 0x0000000000007941 */ /* 0x000fea0003800200 */
.L_x_65:
[----:B------:R-:W0:Y:S01]  /*0fd0*/  S2R R0, SR_CTAID.X ;  /* 0x0000000000007919 */ /* 0x000e220000002500 */
[----:B------:R-:W1:Y:S01]  /*0fe0*/  LDCU.64 UR4, c[0x0][0x3b0] ;  /* 0x00007600ff0477ac */ /* 0x000e620008000a00 */
[----:B------:R-:W2:Y:S01]  /*0ff0*/  S2R R3, SR_CTAID.Y ;  /* 0x0000000000037919 */ /* 0x000ea20000002600 */
[----:B------:R-:W3:Y:S01]  /*1000*/  LDCU UR6, c[0x0][0x390] ;  /* 0x00007200ff0677ac */ /* 0x000ee20008000800 */
[----:B0-----:R-:W-:Y:S01]  /*1010*/  LEA R5, R0, R5, 0x3 ;  /* 0x0000000500057211 */ /* 0x001fe200078e18ff */
[----:B--2---:R-:W-:-:S03]  /*1020*/  IMAD R6, R3, 0x8, R6 ;  /* 0x0000000803067824 */ /* 0x004fc600078e0206 */
[----:B-1----:R-:W-:Y:S01]  /*1030*/  IADD3 R5, PT, PT, R5, UR4, RZ ;  /* 0x0000000405057c10 */ /* 0x002fe2000fffe0ff */
[----:B---3--:R-:W-:Y:S01]  /*1040*/  UIADD3 UR4, UPT, UPT, UR6, -0x4, URZ ;  /* 0xfffffffc06047890 */ /* 0x008fe2000fffe0ff */
[----:B------:R-:W0:Y:S01]  /*1050*/  S2R R3, SR_CTAID.Z ;  /* 0x0000000000037919 */ /* 0x000e220000002700 */
[----:B------:R-:W-:Y:S01]  /*1060*/  VIADD R6, R6, UR5 ;  /* 0x0000000506067c36 */ /* 0x000fe20008000000 */
[C---:B------:R-:W-:Y:S01]  /*1070*/  IADD3 R0, PT, PT, R5.reuse, 0x4, RZ ;  /* 0x0000000405007810 */ /* 0x040fe20007ffe0ff */
[----:B------:R-:W1:Y:S03]  /*1080*/  LDCU UR5, c[0x0][0x398] ;  /* 0x00007300ff0577ac */ /* 0x000e660008000800 */
[----:B------:R-:W-:Y:S01]  /*1090*/  VIMNMX.U32 R5, PT, PT, R5, R6, !PT ;  /* 0x0000000605057248 */ /* 0x000fe20007fe0000 */
[----:B------:R-:W-:Y:S01]  /*10a0*/  VIADD R6, R6, 0x4 ;  /* 0x0000000406067836 */ /* 0x000fe20000000000 */
[----:B------:R-:W-:-:S02]  /*10b0*/  ISETP.GE.AND P0, PT, R0, UR4, PT ;  /* 0x0000000400007c0c */ /* 0x000fc4000bf06270 */
[----:B------:R-:W2:Y:S02]  /*10c0*/  LDCU UR4, c[0x0][0x3b8] ;  /* 0x00007700ff0477ac */ /* 0x000ea40008000800 */
[----:B------:R-:W-:-:S13]  /*10d0*/  ISETP.GT.U32.OR P0, PT, R5, 0x7ffffffb, P0 ;  /* 0x7ffffffb0500780c */ /* 0x000fda0000704470 */
[----:B------:R-:W3:Y:S01]  /*10e0*/  @!P0 LDC R5, c[0x0][0x394] ;  /* 0x0000e500ff058b82 */ /* 0x000ee20000000800 */
[----:B0-----:R-:W-:-:S04]  /*10f0*/  IMAD R4, R3, 0x6, R4 ;  /* 0x0000000603047824 */ /* 0x001fc800078e0204 */
[----:B--2---:R-:W-:Y:S01]  /*1100*/  VIADD R4, R4, UR4 ;  /* 0x0000000404047c36 */ /* 0x004fe20008000000 */
[----:B-1----:R-:W-:Y:S01]  /*1110*/  UIADD3 UR4, UPT, UPT, UR5, -0x4, URZ ;  /* 0xfffffffc05047890 */ /* 0x002fe2000fffe0ff */
[----:B---3--:R-:W-:-:S04]  /*1120*/  @!P0 IADD3 R3, PT, PT, R5, -0x4, RZ ;  /* 0xfffffffc05038810 */ /* 0x008fc80007ffe0ff */
[----:B------:R-:W-:Y:S02]  /*1130*/  ISETP.LT.AND P0, PT, R6, R3, !P0 ;  /* 0x000000030600720c */ /* 0x000fe40004701270 */
[C---:B------:R-:W-:Y:S02]  /*1140*/  IADD3 R3, PT, PT, R4.reuse, 0x4, RZ ;  /* 0x0000000404037810 */ /* 0x040fe40007ffe0ff */
[----:B------:R-:W-:-:S04]  /*1150*/  ISETP.GT.U32.OR P0, PT, R4, 0x7ffffffb, !P0 ;  /* 0x7ffffffb0400780c */ /* 0x000fc80004704470 */
[----:B------:R-:W-:-:S13]  /*1160*/  ISETP.GE.OR P0, PT, R3, UR4, P0 ;  /* 0x0000000403007c0c */ /* 0x000fda0008706670 */
[----:B------:R-:W-:Y:S05]  /*1170*/  @P0 EXIT ;  /* 0x000000000000094d */ /* 0x000fea0003800000 */
[----:B------:R-:W0:Y:S01]  /*1180*/  LDC R7, c[0x0][0x3ac] ;  /* 0x0000eb00ff077b82 */ /* 0x000e220000000800 */
[----:B------:R-:W1:Y:S07]  /*1190*/  LDCU UR4, c[0x0][0x394] ;  /* 0x00007280ff0477ac */ /* 0x000e6e0008000800 */
[----:B------:R-:W2:Y:S01]  /*11a0*/  LDC.64 R4, c[0x0][0x380] ;  /* 0x0000e000ff047b82 */ /* 0x000ea20000000a00 */
[----:B0-----:R-:W-:-:S04]  /*11b0*/  VIADD R7, R7, 0x1 ;  /* 0x0000000107077836 */ /* 0x001fc80000000000 */
[----:B------:R-:W-:-:S05]  /*11c0*/  IMAD.HI R8, R7, 0x55555556, RZ ;  /* 0x5555555607087827 */ /* 0x000fca00078e02ff */
[----:B------:R-:W-:-:S05]  /*11d0*/  LEA.HI R8, R8, R8, RZ, 0x1 ;  /* 0x0000000808087211 */ /* 0x000fca00078f08ff */
[----:B------:R-:W-:-:S04]  /*11e0*/  IMAD R7, R8, -0x3, R7 ;  /* 0xfffffffd08077824 */ /* 0x000fc800078e0207 */
[----:B------:R-:W-:-:S04]  /*11f0*/  IMAD R7, R7, UR6, R0 ;  /* 0x0000000607077c24 */ /* 0x000fc8000f8e0200 */
[----:B-1----:R-:W-:-:S04]  /*1200*/  IMAD R6, R7, UR4, R6 ;  /* 0x0000000407067c24 */ /* 0x002fc8000f8e0206 */
[----:B------:R-:W-:-:S04]  /*1210*/  IMAD R3, R6, UR5, R3 ;  /* 0x0000000506037c24 */ /* 0x000fc8000f8e0203 */
[----:B--2---:R-:W-:-:S05]  /*1220*/  IMAD.WIDE R4, R3, 0x4, R4 ;  /* 0x0000000403047825 */ /* 0x004fca00078e0204 */
[----:B------:R-:W-:Y:S01]  /*1230*/  STG.E desc[UR12][R4.64], R2 ;  /* 0x0000000204007986 */ /* 0x000fe2000c10190c */
[----:B------:R-:W-:Y:S05]  /*1240*/  EXIT ;  /* 0x000000000000794d */ /* 0x000fea0003800000 */
        .weak           $__internal_1_$__cuda_sm20_rcp_rn_f32_slowpath
        .type           $__internal_1_$__cuda_sm20_rcp_rn_f32_slowpath,@function
        .size           $__internal_1_$__cuda_sm20_rcp_rn_f32_slowpath,($__internal_2_$__cuda_sm3x_div_rn_noftz_f32_slowpath - $__internal_1_$__cuda_sm20_rcp_rn_f32_slowpath)
$__internal_1_$__cuda_sm20_rcp_rn_f32_slowpath:
[----:B------:R-:W-:-:S04]  /*1250*/  SHF.L.U32 R3, R0, 0x1, RZ ;  /* 0x0000000100037819 */ /* 0x000fc800000006ff */
[----:B------:R-:W-:-:S04]  /*1260*/  SHF.R.U32.HI R3, RZ, 0x18, R3 ;  /* 0x00000018ff037819 */ /* 0x000fc80000011603 */
[----:B------:R-:W-:-:S13]  /*1270*/  ISETP.NE.U32.AND P0, PT, R3, RZ, PT ;  /* 0x000000ff0300720c */ /* 0x000fda0003f05070 */
[----:B------:R-:W-:Y:S05]  /*1280*/  @P0 BRA `(.L_x_67) ;  /* 0x00000000002c0947 */ /* 0x000fea0003800000 */
[----:B------:R-:W-:-:S05]  /*1290*/  IMAD.SHL.U32 R3, R0, 0x2, RZ ;  /* 0x0000000200037824 */ /* 0x000fca00078e00ff */
[----:B------:R-:W-:-:S13]  /*12a0*/  ISETP.NE.AND P0, PT, R3, RZ, PT ;  /* 0x000000ff0300720c */ /* 0x000fda0003f05270 */
[----:B------:R2:W3:Y:S01]  /*12b0*/  @!P0 MUFU.RCP R3, R0 ;  /* 0x0000000000038308 */ /* 0x0004e20000001000 */
[----:B------:R-:W-:Y:S05]  /*12c0*/  @!P0 BRA `(.L_x_68) ;  /* 0x0000000000a48947 */ /* 0x000fea0003800000 */
[----:B------:R-:W-:-:S04]  /*12d0*/  FFMA R17, R0, 1.84467440737095516160e+19, RZ ;  /* 0x5f80000000117823 */ /* 0x000fc800000000ff */
[----:B--2---:R-:W3:Y:S02]  /*12e0*/  MUFU.RCP R0, R17 ;  /* 0x0000001100007308 */ /* 0x004ee40000001000 */
[----:B---3--:R-:W-:-:S04]  /*12f0*/  FFMA R3, R17, R0, -1 ;  /* 0xbf80000011037423 */ /* 0x008fc80000000000 */
[----:B------:R-:W-:-:S04]  /*1300*/  FADD.FTZ R3, -R3, -RZ ;  /* 0x800000ff03037221 */ /* 0x000fc80000010100 */
[----:B------:R-:W-:-:S04]  /*1310*/  FFMA R0, R0, R3, R0 ;  /* 0x0000000300007223 */ /* 0x000fc80000000000 */
[----:B------:R-:W-:Y:S01]  /*1320*/  FFMA R3, R0, 1.84467440737095516160e+19, RZ ;  /* 0x5f80000000037823 */ /* 0x000fe200000000ff */
[----:B------:R-:W-:Y:S06]  /*1330*/  BRA `(.L_x_68) ;  /* 0x0000000000887947 */ /* 0x000fec0003800000 */
.L_x_67:
[----:B------:R-:W-:-:S04]  /*1340*/  IADD3 R17, PT, PT, R3, -0xfd, RZ ;  /* 0xffffff0303117810 */ /* 0x000fc80007ffe0ff */
[----:B------:R-:W-:-:S13]  /*1350*/  ISETP.GT.U32.AND P0, PT, R17, 0x1, PT ;  /* 0x000000011100780c */ /* 0x000fda0003f04070 */
[----:B------:R-:W-:Y:S05]  /*1360*/  @P0 BRA `(.L_x_69) ;  /* 0x0000000000780947 */ /* 0x000fea0003800000 */
[----:B------:R-:W-:Y:S01]  /*1370*/  LOP3.LUT R18, R0, 0x7fffff, RZ, 0xc0, !PT ;  /* 0x007fffff00127812 */ /* 0x000fe200078ec0ff */
[----:B------:R-:W-:Y:S01]  /*1380*/  IMAD.MOV.U32 R22, RZ, RZ, 0x3 ;  /* 0x00000003ff167424 */ /* 0x000fe200078e00ff */
[----:B------:R-:W-:Y:S02]  /*1390*/  IADD3 R3, PT, PT, R3, -0xfc, RZ ;  /* 0xffffff0403037810 */ /* 0x000fe40007ffe0ff */
[----:B------:R-:W-:Y:S02]  /*13a0*/  LOP3.LUT R18, R18, 0x3f800000, RZ, 0xfc, !PT ;  /* 0x3f80000012127812 */ /* 0x000fe400078efcff */
[----:B------:R-:W-:Y:S02]  /*13b0*/  SHF.L.U32 R23, R22, R17, RZ ;  /* 0x0000001116177219 */ /* 0x000fe400000006ff */
[----:B------:R-:W0:Y:S02]  /*13c0*/  MUFU.RCP R19, R18 ;  /* 0x0000001200137308 */ /* 0x000e240000001000 */
[----:B0-----:R-:W-:-:S04]  /*13d0*/  FFMA R20, R18, R19, -1 ;  /* 0xbf80000012147423 */ /* 0x001fc80000000013 */
[----:B------:R-:W-:-:S04]  /*13e0*/  FADD.FTZ R20, -R20, -RZ ;  /* 0x800000ff14147221 */ /* 0x000fc80000010100 */
[CCC-:B------:R-:W-:Y:S01]  /*13f0*/  FFMA.RM R21, R19.reuse, R20.reuse, R19.reuse ;  /* 0x0000001413157223 */ /* 0x1c0fe20000004013 */
[----:B------:R-:W-:-:S04]  /*1400*/  FFMA.RP R20, R19, R20, R19 ;  /* 0x0000001413147223 */ /* 0x000fc80000008013 */
[C---:B------:R-:W-:Y:S02]  /*1410*/  LOP3.LUT R19, R21.reuse, 0x7fffff, RZ, 0xc0, !PT ;  /* 0x007fffff15137812 */ /* 0x040fe400078ec0ff */
[----:B------:R-:W-:Y:S02]  /*1420*/  FSETP.NEU.FTZ.AND P0, PT, R21, R20, PT ;  /* 0x000000141500720b */ /* 0x000fe40003f1d000 */
[----:B------:R-:W-:Y:S02]  /*1430*/  LOP3.LUT R20, R19, 0x800000, RZ, 0xfc, !PT ;  /* 0x0080000013147812 */ /* 0x000fe400078efcff */
[----:B------:R-:W-:Y:S02]  /*1440*/  SEL R19, RZ, 0xffffffff, !P0 ;  /* 0xffffffffff137807 */ /* 0x000fe40004000000 */
[----:B------:R-:W-:Y:S02]  /*1450*/  LOP3.LUT R18, R23, R20, RZ, 0xc0, !PT ;  /* 0x0000001417127212 */ /* 0x000fe400078ec0ff */
[----:B------:R-:W-:-:S02]  /*1460*/  IADD3 R19, PT, PT, -R19, RZ, RZ ;  /* 0x000000ff13137210 */ /* 0x000fc40007ffe1ff */
[-C--:B------:R-:W-:Y:S02]  /*1470*/  SHF.R.U32.HI R18, RZ, R17.reuse, R18 ;  /* 0x00000011ff127219 */ /* 0x080fe40000011612 */
[--C-:B------:R-:W-:Y:S02]  /*1480*/  LOP3.LUT P1, RZ, R19, R17, R20.reuse, 0xf8, !PT ;  /* 0x0000001113ff7212 */ /* 0x100fe4000782f814 */
[C---:B------:R-:W-:Y:S02]  /*1490*/  LOP3.LUT P0, RZ, R18.reuse, 0x1, RZ, 0xc0, !PT ;  /* 0x0000000112ff7812 */ /* 0x040fe4000780c0ff */
[----:B------:R-:W-:Y:S02]  /*14a0*/  LOP3.LUT P2, RZ, R18, 0x2, RZ, 0xc0, !PT ;  /* 0x0000000212ff7812 */ /* 0x000fe4000784c0ff */
[----:B------:R-:W-:Y:S02]  /*14b0*/  SHF.R.U32.HI R3, RZ, R3, R20 ;  /* 0x00000003ff037219 */ /* 0x000fe40000011614 */
[----:B------:R-:W-:-:S02]  /*14c0*/  PLOP3.LUT P0, PT, P0, P1, P2, 0xe0, 0x0 ;  /* 0x000000000000781c */ /* 0x000fc40000703c20 */
[----:B------:R-:W-:Y:S02]  /*14d0*/  LOP3.LUT P1, RZ, R0, 0x7fffff, RZ, 0xc0, !PT ;  /* 0x007fffff00ff7812 */ /* 0x000fe4000782c0ff */
[----:B------:R-:W-:-:S05]  /*14e0*/  SEL R17, RZ, 0x1, !P0 ;  /* 0x00000001ff117807 */ /* 0x000fca0004000000 */
[----:B------:R-:W-:-:S05]  /*14f0*/  IMAD.MOV R17, RZ, RZ, -R17 ;  /* 0x000000ffff117224 */ /* 0x000fca00078e0a11 */
[----:B------:R-:W-:-:S13]  /*1500*/  ISETP.GE.AND P0, PT, R17, RZ, PT ;  /* 0x000000ff1100720c */ /* 0x000fda0003f06270 */
[----:B------:R-:W-:-:S05]  /*1510*/  @!P0 VIADD R3, R3, 0x1 ;  /* 0x0000000103038836 */ /* 0x000fca0000000000 */
[----:B------:R-:W-:-:S04]  /*1520*/  @!P1 SHF.L.U32 R3, R3, 0x1, RZ ;  /* 0x0000000103039819 */ /* 0x000fc800000006ff */
[----:B------:R-:W-:Y:S01]  /*1530*/  LOP3.LUT R3, R3, 0x80000000, R0, 0xf8, !PT ;  /* 0x8000000003037812 */ /* 0x000fe200078ef800 */
[----:B------:R-:W-:Y:S06]  /*1540*/  BRA `(.L_x_68) ;  /* 0x0000000000047947 */ /* 0x000fec0003800000 */
.L_x_69:
[----:B------:R0:W1:Y:S02]  /*1550*/  MUFU.RCP R3, R0 ;  /* 0x0000000000037308 */ /* 0x0000640000001000 */
.L_x_68:
[----:B0123--:R-:W-:Y:S02]  /*1560*/  IMAD.MOV.U32 R0, RZ, RZ, R3 ;  /* 0x000000ffff007224 */ /* 0x00ffe400078e0003 */
[----:B------:R-:W-:-:S04]  /*1570*/  HFMA2 R3, -RZ, RZ, 0, 0 ;  /* 0x00000000ff037431 */ /* 0x000fc800000001ff */
[----:B------:R-:W-:Y:S05]  /*1580*/  RET.REL.NODEC R2 `(_Z35wave_kernel_temporal_blocking_1stepPfPKfiiiffffiiii) ;  /* 0xffffffe8029c7950 */ /* 0x000fea0003c3ffff */
        .weak           $__internal_2_$__cuda_sm3x_div_rn_noftz_f32_slowpath
        .type           $__internal_2_$__cuda_sm3x_div_rn_noftz_f32_slowpath,@function
        .size           $__internal_2_$__cuda_sm3x_div_rn_noftz_f32_slowpath,(.L_x_84 - $__internal_2_$__cuda_sm3x_div_rn_noftz_f32_slowpath)
$__internal_2_$__cuda_sm3x_div_rn_noftz_f32_slowpath:
[----:B------:R-:W-:Y:S01]  /*1590*/  SHF.R.U32.HI R8, RZ, 0x17, R7 ;  /* 0x00000017ff087819 */ /* 0x000fe20000011607 */
[----:B------:R-:W-:Y:S01]  /*15a0*/  BSSY.RECONVERGENT B1, `(.L_x_70) ;  /* 0x0000064000017945 */ /* 0x000fe20003800200 */
[--C-:B------:R-:W-:Y:S01]  /*15b0*/  SHF.R.U32.HI R3, RZ, 0x17, R0.reuse ;  /* 0x00000017ff037819 */ /* 0x100fe20000011600 */
[----:B------:R-:W-:Y:S01]  /*15c0*/  IMAD.MOV.U32 R10, RZ, RZ, R0 ;  /* 0x000000ffff0a7224 */ /* 0x000fe200078e0000 */
[----:B------:R-:W-:Y:S02]  /*15d0*/  LOP3.LUT R9, R8, 0xff, RZ, 0xc0, !PT ;  /* 0x000000ff08097812 */ /* 0x000fe400078ec0ff */
[----:B------:R-:W-:-:S03]  /*15e0*/  LOP3.LUT R12, R3, 0xff, RZ, 0xc0, !PT ;  /* 0x000000ff030c7812 */ /* 0x000fc600078ec0ff */
[----:B------:R-:W-:Y:S01]  /*15f0*/  VIADD R11, R9, 0xffffffff ;  /* 0xffffffff090b7836 */ /* 0x000fe20000000000 */
[----:B------:R-:W-:-:S04]  /*1600*/  IADD3 R13, PT, PT, R12, -0x1, RZ ;  /* 0xffffffff0c0d7810 */ /* 0x000fc80007ffe0ff */
[----:B------:R-:W-:-:S04]  /*1610*/  ISETP.GT.U32.AND P0, PT, R11, 0xfd, PT ;  /* 0x000000fd0b00780c */ /* 0x000fc80003f04070 */
[----:B------:R-:W-:-:S13]  /*1620*/  ISETP.GT.U32.OR P0, PT, R13, 0xfd, P0 ;  /* 0x000000fd0d00780c */ /* 0x000fda0000704470 */
[----:B------:R-:W-:Y:S01]  /*1630*/  @!P0 MOV R8, RZ ;  /* 0x000000ff00088202 */ /* 0x000fe20000000f00 */
[----:B------:R-:W-:Y:S06]  /*1640*/  @!P0 BRA `(.L_x_71) ;  /* 0x0000000000608947 */ /* 0x000fec0003800000 */
[----:B------:R-:W-:Y:S01]  /*1650*/  FSETP.GTU.FTZ.AND P0, PT, |R0|, +INF , PT ;  /* 0x7f8000000000780b */ /* 0x000fe20003f1c200 */
[----:B------:R-:W-:Y:S01]  /*1660*/  IMAD.MOV.U32 R3, RZ, RZ, R7 ;  /* 0x000000ffff037224 */ /* 0x000fe200078e0007 */
[----:B------:R-:W-:-:S04]  /*1670*/  FSETP.GTU.FTZ.AND P1, PT, |R7|, +INF , PT ;  /* 0x7f8000000700780b */ /* 0x000fc80003f3c200 */
[----:B------:R-:W-:-:S13]  /*1680*/  PLOP3.LUT P0, PT, P0, P1, PT, 0xf8, 0x8f ;  /* 0x00000000008f781c */ /* 0x000fda0000703f70 */
[----:B------:R-:W-:Y:S05]  /*1690*/  @P0 BRA `(.L_x_72) ;  /* 0x00000004004c0947 */ /* 0x000fea0003800000 */
[----:B------:R-:W-:-:S13]  /*16a0*/  LOP3.LUT P0, RZ, R7, 0x7fffffff, R10, 0xc8, !PT ;  /* 0x7fffffff07ff7812 */ /* 0x000fda000780c80a */
[----:B------:R-:W-:Y:S05]  /*16b0*/  @!P0 BRA `(.L_x_73) ;  /* 0x00000004003c8947 */ /* 0x000fea0003800000 */
[C---:B------:R-:W-:Y:S02]  /*16c0*/  FSETP.NEU.FTZ.AND P2, PT, |R0|.reuse, +INF , PT ;  /* 0x7f8000000000780b */ /* 0x040fe40003f5d200 */
        /* <DEDUP_REMOVED lines=11> */
[----:B------:R-:W-:Y:S01]  /*1780*/  @P0 MOV R8, RZ ;  /* 0x000000ff00080202 */ /* 0x000fe20000000f00 */
[----:B------:R-:W-:Y:S02]  /*1790*/  @!P0 IMAD.MOV.U32 R8, RZ, RZ, -0x40 ;  /* 0xffffffc0ff088424 */ /* 0x000fe400078e00ff */
[----:B------:R-:W-:Y:S01]  /*17a0*/  @!P0 FFMA R10, R0, 1.84467440737095516160e+19, RZ ;  /* 0x5f800000000a8823 */ /* 0x000fe200000000ff */
[----:B------:R-:W-:Y:S02]  /*17b0*/  @!P1 FFMA R7, R3, 1.84467440737095516160e+19, RZ ;  /* 0x5f80000003079823 */ /* 0x000fe400000000ff */
[----:B------:R-:W-:-:S07]  /*17c0*/  @!P1 IADD3 R8, PT, PT, R8, 0x40, RZ ;  /* 0x0000004008089810 */ /* 0x000fce0007ffe0ff */
.L_x_71:
[----:B------:R-:W-:Y:S01]  /*17d0*/  LEA R0, R9, 0xc0800000, 0x17 ;  /* 0xc080000009007811 */ /* 0x000fe200078eb8ff */
[----:B------:R-:W-:Y:S01]  /*17e0*/  BSSY.RECONVERGENT B2, `(.L_x_76) ;  /* 0x0000036000027945 */ /* 0x000fe20003800200 */
[----:B------:R-:W-:-:S03]  /*17f0*/  IADD3 R3, PT, PT, R12, -0x7f, RZ ;  /* 0xffffff810c037810 */ /* 0x000fc60007ffe0ff */
[----:B------:R-:W-:Y:S01]  /*1800*/  IMAD.IADD R7, R7, 0x1, -R0 ;  /* 0x0000000107077824 */ /* 0x000fe200078e0a00 */
[C---:B------:R-:W-:Y:S01]  /*1810*/  IADD3 R9, PT, PT, R3.reuse, 0x7f, -R9 ;  /* 0x0000007f03097810 */ /* 0x040fe20007ffe809 */
[----:B------:R-:W-:Y:S02]  /*1820*/  IMAD R0, R3, -0x800000, R10 ;  /* 0xff80000003007824 */ /* 0x000fe400078e020a */
[----:B------:R-:W0:Y:S01]  /*1830*/  MUFU.RCP R11, R7 ;  /* 0x00000007000b7308 */ /* 0x000e220000001000 */
[----:B------:R-:W-:Y:S01]  /*1840*/  FADD.FTZ R13, -R7, -RZ ;  /* 0x800000ff070d7221 */ /* 0x000fe20000010100 */
[----:B------:R-:W-:-:S03]  /*1850*/  IMAD.IADD R9, R9, 0x1, R8 ;  /* 0x0000000109097824 */ /* 0x000fc600078e0208 */
[----:B0-----:R-:W-:-:S04]  /*1860*/  FFMA R12, R11, R13, 1 ;  /* 0x3f8000000b0c7423 */ /* 0x001fc8000000000d */
[----:B------:R-:W-:-:S04]  /*1870*/  FFMA R15, R11, R12, R11 ;  /* 0x0000000c0b0f7223 */ /* 0x000fc8000000000b */
[----:B------:R-:W-:-:S04]  /*1880*/  FFMA R10, R0, R15, RZ ;  /* 0x0000000f000a7223 */ /* 0x000fc800000000ff */
[----:B------:R-:W-:-:S04]  /*1890*/  FFMA R11, R13, R10, R0 ;  /* 0x0000000a0d0b7223 */ /* 0x000fc80000000000 */
[----:B------:R-:W-:-:S04]  /*18a0*/  FFMA R10, R15, R11, R10 ;  /* 0x0000000b0f0a7223 */ /* 0x000fc8000000000a */
[----:B------:R-:W-:-:S04]  /*18b0*/  FFMA R13, R13, R10, R0 ;  /* 0x0000000a0d0d7223 */ /* 0x000fc80000000000 */
[----:B------:R-:W-:-:S05]  /*18c0*/  FFMA R0, R15, R13, R10 ;  /* 0x0000000d0f007223 */ /* 0x000fca000000000a */
[----:B------:R-:W-:-:S04]  /*18d0*/  SHF.R.U32.HI R3, RZ, 0x17, R0 ;  /* 0x00000017ff037819 */ /* 0x000fc80000011600 */
[----:B------:R-:W-:-:S04]  /*18e0*/  LOP3.LUT R3, R3, 0xff, RZ, 0xc0, !PT ;  /* 0x000000ff03037812 */ /* 0x000fc800078ec0ff */
[----:B------:R-:W-:-:S05]  /*18f0*/  IADD3 R11, PT, PT, R3, R9, RZ ;  /* 0x00000009030b7210 */ /* 0x000fca0007ffe0ff */
[----:B------:R-:W-:-:S05]  /*1900*/  VIADD R3, R11, 0xffffffff ;  /* 0xffffffff0b037836 */ /* 0x000fca0000000000 */
        /* <DEDUP_REMOVED lines=10> */
[-CC-:B------:R-:W-:Y:S01]  /*19b0*/  FFMA.RM R8, R15, R13.reuse, R10.reuse ;  /* 0x0000000d0f087223 */ /* 0x180fe2000000400a */
[----:B------:R-:W-:Y:S01]  /*19c0*/  IMAD.MOV R9, RZ, RZ, -R11 ;  /* 0x000000ffff097224 */ /* 0x000fe200078e0a0b */
[----:B------:R-:W-:Y:S02]  /*19d0*/  ISETP.NE.AND P2, PT, R11, RZ, PT ;  /* 0x000000ff0b00720c */ /* 0x000fe40003f45270 */
[----:B------:R-:W-:Y:S01]  /*19e0*/  LOP3.LUT R7, R3, 0x7fffff, RZ, 0xc0, !PT ;  /* 0x007fffff03077812 */ /* 0x000fe200078ec0ff */
[----:B------:R-:W-:Y:S01]  /*19f0*/  FFMA.RP R3, R15, R13, R10 ;  /* 0x0000000d0f037223 */ /* 0x000fe2000000800a */
[----:B------:R-:W-:Y:S02]  /*1a00*/  IADD3 R10, PT, PT, R11, 0x20, RZ ;  /* 0x000000200b0a7810 */ /* 0x000fe40007ffe0ff */
[----:B------:R-:W-:Y:S02]  /*1a10*/  LOP3.LUT R7, R7, 0x800000, RZ, 0xfc, !PT ;  /* 0x0080000007077812 */ /* 0x000fe400078efcff */
[----:B------:R-:W-:-:S02]  /*1a20*/  ISETP.NE.AND P1, PT, R11, RZ, PT ;  /* 0x000000ff0b00720c */ /* 0x000fc40003f25270 */
[----:B------:R-:W-:Y:S02]  /*1a30*/  SHF.L.U32 R10, R7, R10, RZ ;  /* 0x0000000a070a7219 */ /* 0x000fe400000006ff */
[----:B------:R-:W-:Y:S02]  /*1a40*/  FSETP.NEU.FTZ.AND P0, PT, R3, R8, PT ;  /* 0x000000080300720b */ /* 0x000fe40003f1d000 */
[----:B------:R-:W-:Y:S02]  /*1a50*/  SEL R8, R9, RZ, P2 ;  /* 0x000000ff09087207 */ /* 0x000fe40001000000 */
[----:B------:R-:W-:Y:S02]  /*1a60*/  ISETP.NE.AND P1, PT, R10, RZ, P1 ;  /* 0x000000ff0a00720c */ /* 0x000fe40000f25270 */
[----:B------:R-:W-:Y:S02]  /*1a70*/  SHF.R.U32.HI R8, RZ, R8, R7 ;  /* 0x00000008ff087219 */ /* 0x000fe40000011607 */
[----:B------:R-:W-:-:S02]  /*1a80*/  PLOP3.LUT P0, PT, P0, P1, PT, 0xf8, 0x8f ;  /* 0x00000000008f781c */ /* 0x000fc40000703f70 */
[----:B------:R-:W-:Y:S02]  /*1a90*/  SHF.R.U32.HI R10, RZ, 0x1, R8 ;  /* 0x00000001ff0a7819 */ /* 0x000fe40000011608 */
[----:B------:R-:W-:-:S04]  /*1aa0*/  SEL R3, RZ, 0x1, !P0 ;  /* 0x00000001ff037807 */ /* 0x000fc80004000000 */
[----:B------:R-:W-:-:S04]  /*1ab0*/  LOP3.LUT R3, R3, 0x1, R10, 0xf8, !PT ;  /* 0x0000000103037812 */ /* 0x000fc800078ef80a */
[----:B------:R-:W-:-:S04]  /*1ac0*/  LOP3.LUT R3, R3, R8, RZ, 0xc0, !PT ;  /* 0x0000000803037212 */ /* 0x000fc800078ec0ff */
[----:B------:R-:W-:-:S04]  /*1ad0*/  IADD3 R3, PT, PT, R10, R3, RZ ;  /* 0x000000030a037210 */ /* 0x000fc80007ffe0ff */
[----:B------:R-:W-:Y:S01]  /*1ae0*/  LOP3.LUT R0, R3, R0, RZ, 0xfc, !PT ;  /* 0x0000000003007212 */ /* 0x000fe200078efcff */
[----:B------:R-:W-:Y:S06]  /*1af0*/  BRA `(.L_x_79) ;  /* 0x0000000000107947 */ /* 0x000fec0003800000 */
.L_x_78:
[----:B------:R-:W-:-:S04]  /*1b00*/  LOP3.LUT R0, R0, 0x80000000, RZ, 0xc0, !PT ;  /* 0x8000000000007812 */ /* 0x000fc800078ec0ff */
[----:B------:R-:W-:Y:S01]  /*1b10*/  LOP3.LUT R0, R0, 0x7f800000, RZ, 0xfc, !PT ;  /* 0x7f80000000007812 */ /* 0x000fe200078efcff */
[----:B------:R-:W-:Y:S06]  /*1b20*/  BRA `(.L_x_79) ;  /* 0x0000000000047947 */ /* 0x000fec0003800000 */
.L_x_77:
[----:B------:R-:W-:-:S07]  /*1b30*/  IMAD R0, R9, 0x800000, R0 ;  /* 0x0080000009007824 */ /* 0x000fce00078e0200 */
.L_x_79:
[----:B------:R-:W-:Y:S05]  /*1b40*/  BSYNC.RECONVERGENT B2 ;  /* 0x0000000000027941 */ /* 0x000fea0003800200 */
.L_x_76:
[----:B------:R-:W-:Y:S05]  /*1b50*/  BRA `(.L_x_80) ;  /* 0x0000000000207947 */ /* 0x000fea0003800000 */
.L_x_75:
[----:B------:R-:W-:-:S04]  /*1b60*/  LOP3.LUT R0, R7, 0x80000000, R10, 0x48, !PT ;  /* 0x8000000007007812 */ /* 0x000fc800078e480a */
[----:B------:R-:W-:Y:S01]  /*1b70*/  LOP3.LUT R0, R0, 0x7f800000, RZ, 0xfc, !PT ;  /* 0x7f80000000007812 */ /* 0x000fe200078efcff */
[----:B------:R-:W-:Y:S06]  /*1b80*/  BRA `(.L_x_80) ;  /* 0x0000000000147947 */ /* 0x000fec0003800000 */
.L_x_74:
[----:B------:R-:W-:Y:S01]  /*1b90*/  LOP3.LUT R0, R7, 0x80000000, R10, 0x48, !PT ;  /* 0x8000000007007812 */ /* 0x000fe200078e480a */
[----:B------:R-:W-:Y:S06]  /*1ba0*/  BRA `(.L_x_80) ;  /* 0x00000000000c7947 */ /* 0x000fec0003800000 */
.L_x_73:
[----:B------:R-:W0:Y:S01]  /*1bb0*/  MUFU.RSQ R0, -QNAN ;  /* 0xffc0000000007908 */ /* 0x000e220000001400 */
[----:B------:R-:W-:Y:S05]  /*1bc0*/  BRA `(.L_x_80) ;  /* 0x0000000000047947 */ /* 0x000fea0003800000 */
.L_x_72:
[----:B------:R-:W-:-:S07]  /*1bd0*/  FADD.FTZ R0, R0, R3 ;  /* 0x0000000300007221 */ /* 0x000fce0000010000 */
.L_x_80:
[----:B------:R-:W-:Y:S05]  /*1be0*/  BSYNC.RECONVERGENT B1 ;  /* 0x0000000000017941 */ /* 0x000fea0003800200 */
.L_x_70:
[----:B------:R-:W-:-:S04]  /*1bf0*/  HFMA2 R3, -RZ, RZ, 0, 0 ;  /* 0x00000000ff037431 */ /* 0x000fc800000001ff */
[----:B0-----:R-:W-:Y:S05]  /*1c00*/  RET.REL.NODEC R2 `(_Z35wave_kernel_temporal_blocking_1stepPfPKfiiiffffiiii) ;  /* 0xffffffe002fc7950 */ /* 0x001fea0003c3ffff */
.L_x_81:
        /* <DEDUP_REMOVED lines=15> */
.L_x_84:


//--------------------- .nv.shared.reserved.0     --------------------------
	.section	.nv.shared.reserved.0,"aw",@nobits
	.weak		__nv_reservedSMEM_offset_0_alias
	.size		__nv_reservedSMEM_offset_0_alias, 0, 64
	.other		__nv_reservedSMEM_offset_0_alias,@"STO_CUDA_RESERVED_SHARED STV_DEFAULT"
__nv_reservedSMEM_offset_0_alias:
	.zero		0
	.zero		64


//--------------------- .nv.shared._Z35wave_kernel_temporal_blocking_1stepPfPKfiiiffffiiii --------------------------
	.section	.nv.shared._Z35wave_kernel_temporal_blocking_1stepPfPKfiiiffffiiii,"aw",@nobits
	.sectionflags	@""
	.align	4
.nv.shared._Z35wave_kernel_temporal_blocking_1stepPfPKfiiiffffiiii:
	.zero		18304


//--------------------- .nv.constant0._Z13source_kernelPfPKfS1_S1_iiiiiiffffff --------------------------
	.section	.nv.constant0._Z13source_kernelPfPKfS1_S1_iiiiiiffffff,"a",@progbits
	.sectionflags	@""
	.align	4
.nv.constant0._Z13source_kernelPfPKfS1_S1_iiiiiiffffff:
	.zero		976


//--------------------- .nv.constant0._Z35wave_kernel_temporal_blocking_1stepPfPKfiiiffffiiii --------------------------
	.section	.nv.constant0._Z35wave_kernel_temporal_blocking_1stepPfPKfiiiffffiiii,"a",@progbits
	.sectionflags	@""
	.align	4
.nv.constant0._Z35wave_kernel_temporal_blocking_1stepPfPKfiiiffffiiii:
	.zero		956


//--------------------- SYMBOLS --------------------------

	.type		.nv.reservedSmem.offset0,@object
	.size		.nv.reservedSmem.offset0,0x4
	.type		.nv.reservedSmem.cap,@object
	.size		.nv.reservedSmem.cap,0x4
